// auto-generated by cutlass_sweep.gemm — config: {"arch": "sm_100", "cluster_m": 1, "cluster_n": 2, "dtype": "e4m3", "stages": 4, "tile_k": 32, "tile_m": 64, "tile_n": 64}
#include "cutlass/cutlass.h"
#include "cutlass/gemm/collective/collective_builder.hpp"
#include "cutlass/gemm/device/gemm_universal_adapter.h"
#include "cutlass/gemm/kernel/gemm_universal.hpp"
#include "cutlass/epilogue/collective/collective_builder.hpp"

using ElemA = cutlass::float_e4m3_t;
using ElemB = cutlass::float_e4m3_t;
using ElemCD = cutlass::float_e4m3_t;
using Acc  = float;
using TileShape    = cute::Shape<cute::_64, cute::_64, cute::_32>;
using ClusterShape = cute::Shape<cute::_1, cute::_2, cute::_1>;

using CollectiveEpilogue = typename cutlass::epilogue::collective::CollectiveBuilder<
    cutlass::arch::Sm100, cutlass::arch::OpClassTensorOp,
    TileShape, ClusterShape,
    cutlass::epilogue::collective::EpilogueTileAuto,
    Acc, Acc,
    ElemCD, cutlass::layout::RowMajor, 128 / cutlass::sizeof_bits<ElemCD>::value,
    ElemCD, cutlass::layout::RowMajor, 128 / cutlass::sizeof_bits<ElemCD>::value,
    cutlass::epilogue::collective::EpilogueScheduleAuto
  >::CollectiveOp;

using CollectiveMainloop = typename cutlass::gemm::collective::CollectiveBuilder<
    cutlass::arch::Sm100, cutlass::arch::OpClassTensorOp,
    ElemA, cutlass::layout::RowMajor, 128 / cutlass::sizeof_bits<ElemA>::value,
    ElemB, cutlass::layout::ColumnMajor, 128 / cutlass::sizeof_bits<ElemB>::value,
    Acc,
    TileShape, ClusterShape,
    cutlass::gemm::collective::StageCount<4>,
    cutlass::gemm::collective::KernelScheduleAuto
  >::CollectiveOp;

using GemmKernel = cutlass::gemm::kernel::GemmUniversal<
    cute::Shape<int,int,int,int>,
    CollectiveMainloop,
    CollectiveEpilogue
>;
using Gemm = cutlass::gemm::device::GemmUniversalAdapter<GemmKernel>;

// Force the device kernel symbol into the cubin without needing a host main.
auto* _anchor = &cutlass::device_kernel<GemmKernel>;


// ===== COMPILED SASS (sm_100a) =====

	.target	sm_100a

	.elftype	@"ET_EXEC"


//--------------------- .note.nv.tkinfo           --------------------------
	.section	.note.nv.tkinfo,"",@"SHT_NOTE"
	.sectionflags	@"SHF_NOTE_NV_TKINFO"
	.tkinfo
        /*0018*/ 	.word	0x00000002
        /*0030*/ 	.string	""
        /*0030*/ 	.string	"ptxas"
        /*0030*/ 	.string	"Cuda compilation tools, release 13.0, V13.0.88"
        /*0030*/ 	.string	"Build cuda_13.0.r13.0/compiler.36424714_0"
        /*0030*/ 	.string	"-arch sm_100a -m 64 "



//--------------------- .note.nv.cuinfo           --------------------------
	.section	.note.nv.cuinfo,"",@"SHT_NOTE"
	.sectionflags	@"SHF_NOTE_NV_CUINFO"
        /*0018*/ 	.short	0x0002
        /*001a*/ 	.short	0x0064
        /*001c*/ 	.short	0x0082
	.zero		2


//--------------------- .nv.info                  --------------------------
	.section	.nv.info,"",@"SHT_CUDA_INFO"
	.align	4


	//----- nvinfo : EIATTR_REGCOUNT
	.align		4
        /*0000*/ 	.byte	0x04, 0x2f
        /*0002*/ 	.short	(.L_19 - .L_18)
	.align		4
.L_18:
        /*0004*/ 	.word	index@(_ZN7cutlass13device_kernelINS_4gemm6kernel13GemmUniversalIN4cute5tupleIJiiiiEEENS1_10collective13CollectiveMmaINS1_35MainloopSm100TmaUmmaWarpSpecializedILi4ELi2ELi4ENS5_IJNS4_1CILi1EEENSA_ILi2EEESB_EEEEENS5_IJNSA_ILi64EEESF_NSA_ILi32EEEEEENS_12float_e4m3_tENS5_IJlSB_lEEESI_SJ_NS4_8TiledMMAINS4_8MMA_AtomIJNS4_10MMA_TraitsINS4_19SM100_MMA_F8F6F4_SSEJSI_SI_fSF_SF_NS4_17integral_constantINS4_4UMMA5MajorELSQ_0EEESR_NSO_INSP_7ScaleInELSS_0EEEST_EEEEEENS4_6LayoutINS5_IJSB_SB_SB_EEENS5_IJNSA_ILi0EEESY_SY_EEEEENS5_IJNS4_10UnderscoreES11_S11_EEEEENS4_23SM90_TMA_LOAD_MULTICASTENS4_14ComposedLayoutINS4_7SwizzleILi1ELi4ELi3EEENS4_18smem_ptr_flag_bitsILi8EEENSW_INS5_IJNSA_ILi8EEESG_EEENS5_IJSG_SB_EEEEEEEvNS4_8identityENS4_13SM90_TMA_LOADES1E_vS1F_EENS_8epilogue10collective18CollectiveEpilogueINS1I_23Sm100TmaWarpSpecializedILi1ELi1ELi32ELb0ELb0EEEJSH_NS5_IJNSW_ISF_SB_EES1N_EEESI_SJ_SI_SJ_NS1I_6fusion15FusionCallbacksIS1M_NS1P_17LinearCombinationISI_fSI_fLNS_15FloatRoundStyleE2EEESH_S1O_JEEENS4_5SM1004TMEM4LOAD26SM100_TMEM_LOAD_16dp32b32xES1G_NS15_INS16_ILi2ELi4ELi3EEES19_NSW_INS5_IJS1A_SF_EEENS5_IJSF_SB_EEEEEEENS4_39AutoVectorizingCopyWithAssumedAlignmentILi128EEENS4_14SM90_TMA_STOREES23_S25_S25_EEEvvEEEEvNT_6ParamsE)
        /*0008*/ 	.word	0x00000059


	//----- nvinfo : EIATTR_FRAME_SIZE
	.align		4
.L_19:
        /*000c*/ 	.byte	0x04, 0x11
        /*000e*/ 	.short	(.L_21 - .L_20)
	.align		4
.L_20:
        /*0010*/ 	.word	index@($__internal_2_$__cuda_sm10x_tcgen05_guardrail_trap_unallocated_columns_being_dealloced)
        /*0014*/ 	.word	0x00000000


	//----- nvinfo : EIATTR_FRAME_SIZE
	.align		4
.L_21:
        /*0018*/ 	.byte	0x04, 0x11
        /*001a*/ 	.short	(.L_23 - .L_22)
	.align		4
.L_22:
        /*001c*/ 	.word	index@($__internal_1_$__cuda_sm10x_tcgen05_guardrail_trap_phase_invalid_during_alloc)
        /*0020*/ 	.word	0x00000000


	//----- nvinfo : EIATTR_FRAME_SIZE
	.align		4
.L_23:
        /*0024*/ 	.byte	0x04, 0x11
        /*0026*/ 	.short	(.L_25 - .L_24)
	.align		4
.L_24:
        /*0028*/ 	.word	index@($__internal_0_$__cuda_sm10x_tcgen05_guardrail_trap_col_being_dealloced_not_returned_by_alloc)
        /*002c*/ 	.word	0x00000000


	//----- nvinfo : EIATTR_FRAME_SIZE
	.align		4
.L_25:
        /*0030*/ 	.byte	0x04, 0x11
        /*0032*/ 	.short	(.L_27 - .L_26)
	.align		4
.L_26:
        /*0034*/ 	.word	index@(_ZN7cutlass13device_kernelINS_4gemm6kernel13GemmUniversalIN4cute5tupleIJiiiiEEENS1_10collective13CollectiveMmaINS1_35MainloopSm100TmaUmmaWarpSpecializedILi4ELi2ELi4ENS5_IJNS4_1CILi1EEENSA_ILi2EEESB_EEEEENS5_IJNSA_ILi64EEESF_NSA_ILi32EEEEEENS_12float_e4m3_tENS5_IJlSB_lEEESI_SJ_NS4_8TiledMMAINS4_8MMA_AtomIJNS4_10MMA_TraitsINS4_19SM100_MMA_F8F6F4_SSEJSI_SI_fSF_SF_NS4_17integral_constantINS4_4UMMA5MajorELSQ_0EEESR_NSO_INSP_7ScaleInELSS_0EEEST_EEEEEENS4_6LayoutINS5_IJSB_SB_SB_EEENS5_IJNSA_ILi0EEESY_SY_EEEEENS5_IJNS4_10UnderscoreES11_S11_EEEEENS4_23SM90_TMA_LOAD_MULTICASTENS4_14ComposedLayoutINS4_7SwizzleILi1ELi4ELi3EEENS4_18smem_ptr_flag_bitsILi8EEENSW_INS5_IJNSA_ILi8EEESG_EEENS5_IJSG_SB_EEEEEEEvNS4_8identityENS4_13SM90_TMA_LOADES1E_vS1F_EENS_8epilogue10collective18CollectiveEpilogueINS1I_23Sm100TmaWarpSpecializedILi1ELi1ELi32ELb0ELb0EEEJSH_NS5_IJNSW_ISF_SB_EES1N_EEESI_SJ_SI_SJ_NS1I_6fusion15FusionCallbacksIS1M_NS1P_17LinearCombinationISI_fSI_fLNS_15FloatRoundStyleE2EEESH_S1O_JEEENS4_5SM1004TMEM4LOAD26SM100_TMEM_LOAD_16dp32b32xES1G_NS15_INS16_ILi2ELi4ELi3EEES19_NSW_INS5_IJS1A_SF_EEENS5_IJSF_SB_EEEEEEENS4_39AutoVectorizingCopyWithAssumedAlignmentILi128EEENS4_14SM90_TMA_STOREES23_S25_S25_EEEvvEEEEvNT_6ParamsE)
        /*0038*/ 	.word	0x00000000


	//----- nvinfo : EIATTR_MIN_STACK_SIZE
	.align		4
.L_27:
        /*003c*/ 	.byte	0x04, 0x12
        /*003e*/ 	.short	(.L_29 - .L_28)
	.align		4
.L_28:
        /*0040*/ 	.word	index@(_ZN7cutlass13device_kernelINS_4gemm6kernel13GemmUniversalIN4cute5tupleIJiiiiEEENS1_10collective13CollectiveMmaINS1_35MainloopSm100TmaUmmaWarpSpecializedILi4ELi2ELi4ENS5_IJNS4_1CILi1EEENSA_ILi2EEESB_EEEEENS5_IJNSA_ILi64EEESF_NSA_ILi32EEEEEENS_12float_e4m3_tENS5_IJlSB_lEEESI_SJ_NS4_8TiledMMAINS4_8MMA_AtomIJNS4_10MMA_TraitsINS4_19SM100_MMA_F8F6F4_SSEJSI_SI_fSF_SF_NS4_17integral_constantINS4_4UMMA5MajorELSQ_0EEESR_NSO_INSP_7ScaleInELSS_0EEEST_EEEEEENS4_6LayoutINS5_IJSB_SB_SB_EEENS5_IJNSA_ILi0EEESY_SY_EEEEENS5_IJNS4_10UnderscoreES11_S11_EEEEENS4_23SM90_TMA_LOAD_MULTICASTENS4_14ComposedLayoutINS4_7SwizzleILi1ELi4ELi3EEENS4_18smem_ptr_flag_bitsILi8EEENSW_INS5_IJNSA_ILi8EEESG_EEENS5_IJSG_SB_EEEEEEEvNS4_8identityENS4_13SM90_TMA_LOADES1E_vS1F_EENS_8epilogue10collective18CollectiveEpilogueINS1I_23Sm100TmaWarpSpecializedILi1ELi1ELi32ELb0ELb0EEEJSH_NS5_IJNSW_ISF_SB_EES1N_EEESI_SJ_SI_SJ_NS1I_6fusion15FusionCallbacksIS1M_NS1P_17LinearCombinationISI_fSI_fLNS_15FloatRoundStyleE2EEESH_S1O_JEEENS4_5SM1004TMEM4LOAD26SM100_TMEM_LOAD_16dp32b32xES1G_NS15_INS16_ILi2ELi4ELi3EEES19_NSW_INS5_IJS1A_SF_EEENS5_IJSF_SB_EEEEEEENS4_39AutoVectorizingCopyWithAssumedAlignmentILi128EEENS4_14SM90_TMA_STOREES23_S25_S25_EEEvvEEEEvNT_6ParamsE)
        /*0044*/ 	.word	0x00000000
.L_29:


//--------------------- .nv.compat                --------------------------
	.section	.nv.compat,"",@"SHT_CUDA_COMPAT_INFO"
	.align	4
        /*0000*/ 	.byte	0x02, 0x09, 0x01, 0x00, 0x02, 0x02, 0x02, 0x00, 0x02, 0x05, 0x05, 0x00, 0x03, 0x07, 0x01, 0x01
        /*0010*/ 	.byte	0x02, 0x03, 0x01, 0x00, 0x02, 0x06, 0x01, 0x00, 0x04, 0x0b, 0x08, 0x00, 0x09, 0x00, 0x00, 0x00
        /*0020*/ 	.byte	0x00, 0x00, 0x00, 0x00


//--------------------- .nv.info._ZN7cutlass13device_kernelINS_4gemm6kernel13GemmUniversalIN4cute5tupleIJiiiiEEENS1_10collective13CollectiveMmaINS1_35MainloopSm100TmaUmmaWarpSpecializedILi4ELi2ELi4ENS5_IJNS4_1CILi1EEENSA_ILi2EEESB_EEEEENS5_IJNSA_ILi64EEESF_NSA_ILi32EEEEEENS_12float_e4m3_tENS5_IJlSB_lEEESI_SJ_NS4_8TiledMMAINS4_8MMA_AtomIJNS4_10MMA_TraitsINS4_19SM100_MMA_F8F6F4_SSEJSI_SI_fSF_SF_NS4_17integral_constantINS4_4UMMA5MajorELSQ_0EEESR_NSO_INSP_7ScaleInELSS_0EEEST_EEEEEENS4_6LayoutINS5_IJSB_SB_SB_EEENS5_IJNSA_ILi0EEESY_SY_EEEEENS5_IJNS4_10UnderscoreES11_S11_EEEEENS4_23SM90_TMA_LOAD_MULTICASTENS4_14ComposedLayoutINS4_7SwizzleILi1ELi4ELi3EEENS4_18smem_ptr_flag_bitsILi8EEENSW_INS5_IJNSA_ILi8EEESG_EEENS5_IJSG_SB_EEEEEEEvNS4_8identityENS4_13SM90_TMA_LOADES1E_vS1F_EENS_8epilogue10collective18CollectiveEpilogueINS1I_23Sm100TmaWarpSpecializedILi1ELi1ELi32ELb0ELb0EEEJSH_NS5_IJNSW_ISF_SB_EES1N_EEESI_SJ_SI_SJ_NS1I_6fusion15FusionCallbacksIS1M_NS1P_17LinearCombinationISI_fSI_fLNS_15FloatRoundStyleE2EEESH_S1O_JEEENS4_5SM1004TMEM4LOAD26SM100_TMEM_LOAD_16dp32b32xES1G_NS15_INS16_ILi2ELi4ELi3EEES19_NSW_INS5_IJS1A_SF_EEENS5_IJSF_SB_EEEEEEENS4_39AutoVectorizingCopyWithAssumedAlignmentILi128EEENS4_14SM90_TMA_STOREES23_S25_S25_EEEvvEEEEvNT_6ParamsE --------------------------
	.section	.nv.info._ZN7cutlass13device_kernelINS_4gemm6kernel13GemmUniversalIN4cute5tupleIJiiiiEEENS1_10collective13CollectiveMmaINS1_35MainloopSm100TmaUmmaWarpSpecializedILi4ELi2ELi4ENS5_IJNS4_1CILi1EEENSA_ILi2EEESB_EEEEENS5_IJNSA_ILi64EEESF_NSA_ILi32EEEEEENS_12float_e4m3_tENS5_IJlSB_lEEESI_SJ_NS4_8TiledMMAINS4_8MMA_AtomIJNS4_10MMA_TraitsINS4_19SM100_MMA_F8F6F4_SSEJSI_SI_fSF_SF_NS4_17integral_constantINS4_4UMMA5MajorELSQ_0EEESR_NSO_INSP_7ScaleInELSS_0EEEST_EEEEEENS4_6LayoutINS5_IJSB_SB_SB_EEENS5_IJNSA_ILi0EEESY_SY_EEEEENS5_IJNS4_10UnderscoreES11_S11_EEEEENS4_23SM90_TMA_LOAD_MULTICASTENS4_14ComposedLayoutINS4_7SwizzleILi1ELi4ELi3EEENS4_18smem_ptr_flag_bitsILi8EEENSW_INS5_IJNSA_ILi8EEESG_EEENS5_IJSG_SB_EEEEEEEvNS4_8identityENS4_13SM90_TMA_LOADES1E_vS1F_EENS_8epilogue10collective18CollectiveEpilogueINS1I_23Sm100TmaWarpSpecializedILi1ELi1ELi32ELb0ELb0EEEJSH_NS5_IJNSW_ISF_SB_EES1N_EEESI_SJ_SI_SJ_NS1I_6fusion15FusionCallbacksIS1M_NS1P_17LinearCombinationISI_fSI_fLNS_15FloatRoundStyleE2EEESH_S1O_JEEENS4_5SM1004TMEM4LOAD26SM100_TMEM_LOAD_16dp32b32xES1G_NS15_INS16_ILi2ELi4ELi3EEES19_NSW_INS5_IJS1A_SF_EEENS5_IJSF_SB_EEEEEEENS4_39AutoVectorizingCopyWithAssumedAlignmentILi128EEENS4_14SM90_TMA_STOREES23_S25_S25_EEEvvEEEEvNT_6ParamsE,"",@"SHT_CUDA_INFO"
	.sectionflags	@""
	.align	4


	//----- nvinfo : EIATTR_CUDA_API_VERSION
	.align		4
        /*0000*/ 	.byte	0x04, 0x37
        /*0002*/ 	.short	(.L_31 - .L_30)
.L_30:
        /*0004*/ 	.word	0x00000082


	//----- nvinfo : EIATTR_KPARAM_INFO
	.align		4
.L_31:
        /*0008*/ 	.byte	0x04, 0x17
        /*000a*/ 	.short	(.L_33 - .L_32)
.L_32:
        /*000c*/ 	.word	0x00000000
        /*0010*/ 	.short	0x0000
        /*0012*/ 	.short	0x0000
        /*0014*/ 	.byte	0x00, 0xf0, 0x01, 0x20


	//----- nvinfo : EIATTR_AT_ENTRY_FRAGMENTS
	.align		4
.L_33:
        /*0018*/ 	.byte	0x04, 0x4f
        /*001a*/ 	.short	(.L_35 - .L_34)


	//   ....[0]....
.L_34:
        /*001c*/ 	.word	0x00000006


	//----- nvinfo : EIATTR_RESERVED_SMEM_USED
	.align		4
.L_35:
        /*0020*/ 	.byte	0x01, 0x41
	.zero		2


	//----- nvinfo : EIATTR_SPARSE_MMA_MASK
	.align		4
        /*0024*/ 	.byte	0x03, 0x50
        /*0026*/ 	.short	0x0000


	//----- nvinfo : EIATTR_TCGEN05_1CTA_USED
	.align		4
        /*0028*/ 	.byte	0x01, 0x51
	.zero		2


	//----- nvinfo : EIATTR_MAXREG_COUNT
	.align		4
        /*002c*/ 	.byte	0x03, 0x1b
        /*002e*/ 	.short	0x00ff


	//----- nvinfo : EIATTR_NUM_BARRIERS
	.align		4
        /*0030*/ 	.byte	0x02, 0x4c
        /*0032*/ 	.byte	0x07
	.zero		1


	//----- nvinfo : EIATTR_EXTERNS
	.align		4
        /*0034*/ 	.byte	0x04, 0x0f
        /*0036*/ 	.short	(.L_37 - .L_36)


	//   ....[0]....
	.align		4
.L_36:
        /*0038*/ 	.word	index@(__assertfail)


	//----- nvinfo : EIATTR_MERCURY_ISA_VERSION
	.align		4
.L_37:
        /*003c*/ 	.byte	0x03, 0x5f
        /*003e*/ 	.short	0x0101


	//----- nvinfo : EIATTR_INT_WARP_WIDE_INSTR_OFFSETS
	.align		4
        /*0040*/ 	.byte	0x04, 0x31
        /*0042*/ 	.short	(.L_39 - .L_38)


	//   ....[0]....
.L_38:
        /*0044*/ 	.word	0x00003ae0


	//   ....[1]....
        /*0048*/ 	.word	0x00003b10


	//   ....[2]....
        /*004c*/ 	.word	0x00003b30


	//   ....[3]....
        /*0050*/ 	.word	0x00004660


	//   ....[4]....
        /*0054*/ 	.word	0x00004710


	//----- nvinfo : EIATTR_COOP_GROUP_MASK_REGIDS
	.align		4
.L_39:
        /*0058*/ 	.byte	0x04, 0x29
        /*005a*/ 	.short	(.L_41 - .L_40)


	//   ....[0]....
.L_40:
        /*005c*/ 	.word	0xffffffff


	//   ....[1]....
        /*0060*/ 	.word	0xffffffff


	//   ....[2]....
        /*0064*/ 	.word	0xffffffff


	//   ....[3]....
        /*0068*/ 	.word	0xffffffff


	//   ....[4]....
        /*006c*/ 	.word	0xffffffff


	//   ....[5]....
        /*0070*/ 	.word	0xffffffff


	//   ....[6]....
        /*0074*/ 	.word	0xffffffff


	//   ....[7]....
        /*0078*/ 	.word	0xffffffff


	//   ....[8]....
        /*007c*/ 	.word	0xffffffff


	//   ....[9]....
        /*0080*/ 	.word	0xffffffff


	//   ....[10]....
        /*0084*/ 	.word	0xffffffff


	//   ....[11]....
        /*0088*/ 	.word	0xffffffff


	//   ....[12]....
        /*008c*/ 	.word	0xffffffff


	//   ....[13]....
        /*0090*/ 	.word	0xffffffff


	//----- nvinfo : EIATTR_COOP_GROUP_INSTR_OFFSETS
	.align		4
.L_41:
        /*0094*/ 	.byte	0x04, 0x28
        /*0096*/ 	.short	(.L_43 - .L_42)


	//   ....[0]....
.L_42:
        /*0098*/ 	.word	0x00000080


	//   ....[1]....
        /*009c*/ 	.word	0x000004e0


	//   ....[2]....
        /*00a0*/ 	.word	0x00000690


	//   ....[3]....
        /*00a4*/ 	.word	0x000007d0


	//   ....[4]....
        /*00a8*/ 	.word	0x000008d0


	//   ....[5]....
        /*00ac*/ 	.word	0x00000a40


	//   ....[6]....
        /*00b0*/ 	.word	0x00000be0


	//   ....[7]....
        /*00b4*/ 	.word	0x00000d90


	//   ....[8]....
        /*00b8*/ 	.word	0x00001f80


	//   ....[9]....
        /*00bc*/ 	.word	0x00002e20


	//   ....[10]....
        /*00c0*/ 	.word	0x00003030


	//   ....[11]....
        /*00c4*/ 	.word	0x00003060


	//   ....[12]....
        /*00c8*/ 	.word	0x000039c0


	//   ....[13]....
        /*00cc*/ 	.word	0x00003bf0


	//----- nvinfo : EIATTR_VRC_CTA_INIT_COUNT
	.align		4
.L_43:
        /*00d0*/ 	.byte	0x02, 0x4a
        /*00d2*/ 	.byte	0x80
	.zero		1


	//----- nvinfo : EIATTR_SYSCALL_OFFSETS
	.align		4
        /*00d4*/ 	.byte	0x04, 0x46
        /*00d6*/ 	.short	(.L_45 - .L_44)


	//   ....[0]....
.L_44:
        /*00d8*/ 	.word	0x00005280


	//   ....[1]....
        /*00dc*/ 	.word	0x000053c0


	//   ....[2]....
        /*00e0*/ 	.word	0x00005b40


	//----- nvinfo : EIATTR_MBARRIER_INSTR_OFFSETS
	.align		4
.L_45:
        /*00e4*/ 	.byte	0x04, 0x39
        /*00e6*/ 	.short	(.L_47 - .L_46)


	//   ....[0]....
.L_46:
        /*00e8*/ 	.word	0x00000600
        /*00ec*/ 	.word	0x000000ff
        /*00f0*/ 	.word	0x00000000
        /*00f4*/ 	.short	0x0100
        /*00f6*/ 	.byte	0x04
	.zero		1


	//   ....[1]....
        /*00f8*/ 	.word	0x00000610
        /*00fc*/ 	.word	0x000000ff
        /*0100*/ 	.word	0x00000020
        /*0104*/ 	.short	0x0100
        /*0106*/ 	.byte	0x04
	.zero		1


	//   ....[2]....
        /*0108*/ 	.word	0x00000620
        /*010c*/ 	.word	0x000000ff
        /*0110*/ 	.word	0x00000008
        /*0114*/ 	.short	0x0100
        /*0116*/ 	.byte	0x04
	.zero		1


	//   ....[3]....
        /*0118*/ 	.word	0x00000630
        /*011c*/ 	.word	0x000000ff
        /*0120*/ 	.word	0x00000028
        /*0124*/ 	.short	0x0100
        /*0126*/ 	.byte	0x04
	.zero		1


	//   ....[4]....
        /*0128*/ 	.word	0x00000640
        /*012c*/ 	.word	0x000000ff
        /*0130*/ 	.word	0x00000010
        /*0134*/ 	.short	0x0100
        /*0136*/ 	.byte	0x04
	.zero		1


	//   ....[5]....
        /*0138*/ 	.word	0x00000650
        /*013c*/ 	.word	0x000000ff
        /*0140*/ 	.word	0x00000030
        /*0144*/ 	.short	0x0100
        /*0146*/ 	.byte	0x04
	.zero		1


	//   ....[6]....
        /*0148*/ 	.word	0x00000660
        /*014c*/ 	.word	0x000000ff
        /*0150*/ 	.word	0x00000018
        /*0154*/ 	.short	0x0100
        /*0156*/ 	.byte	0x04
	.zero		1


	//   ....[7]....
        /*0158*/ 	.word	0x00000670
        /*015c*/ 	.word	0x000000ff
        /*0160*/ 	.word	0x00000038
        /*0164*/ 	.short	0x0100
        /*0166*/ 	.byte	0x04
	.zero		1


	//   ....[8]....
        /*0168*/ 	.word	0x000007a0
        /*016c*/ 	.word	0x000000ff
        /*0170*/ 	.word	0x00000040
        /*0174*/ 	.short	0x0100
        /*0176*/ 	.byte	0x04
	.zero		1


	//   ....[9]....
        /*0178*/ 	.word	0x000007b0
        /*017c*/ 	.word	0x000000ff
        /*0180*/ 	.word	0x00000048
        /*0184*/ 	.short	0x0100
        /*0186*/ 	.byte	0x04
	.zero		1


	//   ....[10]....
        /*0188*/ 	.word	0x000008a0
        /*018c*/ 	.word	0x000000ff
        /*0190*/ 	.word	0x00000050
        /*0194*/ 	.short	0x0100
        /*0196*/ 	.byte	0x06
	.zero		1


	//   ....[11]....
        /*0198*/ 	.word	0x000008b0
        /*019c*/ 	.word	0x000000ff
        /*01a0*/ 	.word	0x00000058
        /*01a4*/ 	.short	0x0100
        /*01a6*/ 	.byte	0x06
	.zero		1


	//   ....[12]....
        /*01a8*/ 	.word	0x000009f0
        /*01ac*/ 	.word	0x000000ff
        /*01b0*/ 	.word	0x00000060
        /*01b4*/ 	.short	0x0100
        /*01b6*/ 	.byte	0x06
	.zero		1


	//   ....[13]....
        /*01b8*/ 	.word	0x00000a00
        /*01bc*/ 	.word	0x000000ff
        /*01c0*/ 	.word	0x00000070
        /*01c4*/ 	.short	0x0100
        /*01c6*/ 	.byte	0x06
	.zero		1


	//   ....[14]....
        /*01c8*/ 	.word	0x00000a10
        /*01cc*/ 	.word	0x000000ff
        /*01d0*/ 	.word	0x00000068
        /*01d4*/ 	.short	0x0100
        /*01d6*/ 	.byte	0x06
	.zero		1


	//   ....[15]....
        /*01d8*/ 	.word	0x00000a20
        /*01dc*/ 	.word	0x000000ff
        /*01e0*/ 	.word	0x00000078
        /*01e4*/ 	.short	0x0100
        /*01e6*/ 	.byte	0x06
	.zero		1


	//   ....[16]....
        /*01e8*/ 	.word	0x00000b50
        /*01ec*/ 	.word	0x000000ff
        /*01f0*/ 	.word	0x00000080
        /*01f4*/ 	.short	0x0100
        /*01f6*/ 	.byte	0x04
	.zero		1


	//   ....[17]....
        /*01f8*/ 	.word	0x00000b60
        /*01fc*/ 	.word	0x000000ff
        /*0200*/ 	.word	0x000000a0
        /*0204*/ 	.short	0x0100
        /*0206*/ 	.byte	0x04
	.zero		1


	//   ....[18]....
        /*0208*/ 	.word	0x00000b70
        /*020c*/ 	.word	0x000000ff
        /*0210*/ 	.word	0x00000088
        /*0214*/ 	.short	0x0100
        /*0216*/ 	.byte	0x04
	.zero		1


	//   ....[19]....
        /*0218*/ 	.word	0x00000b80
        /*021c*/ 	.word	0x000000ff
        /*0220*/ 	.word	0x000000a8
        /*0224*/ 	.short	0x0100
        /*0226*/ 	.byte	0x04
	.zero		1


	//   ....[20]....
        /*0228*/ 	.word	0x00000b90
        /*022c*/ 	.word	0x000000ff
        /*0230*/ 	.word	0x00000090
        /*0234*/ 	.short	0x0100
        /*0236*/ 	.byte	0x04
	.zero		1


	//   ....[21]....
        /*0238*/ 	.word	0x00000ba0
        /*023c*/ 	.word	0x000000ff
        /*0240*/ 	.word	0x000000b0
        /*0244*/ 	.short	0x0100
        /*0246*/ 	.byte	0x04
	.zero		1


	//   ....[22]....
        /*0248*/ 	.word	0x00000bb0
        /*024c*/ 	.word	0x000000ff
        /*0250*/ 	.word	0x00000098
        /*0254*/ 	.short	0x0100
        /*0256*/ 	.byte	0x04
	.zero		1


	//   ....[23]....
        /*0258*/ 	.word	0x00000bc0
        /*025c*/ 	.word	0x000000ff
        /*0260*/ 	.word	0x000000b8
        /*0264*/ 	.short	0x0100
        /*0266*/ 	.byte	0x04
	.zero		1


	//   ....[24]....
        /*0268*/ 	.word	0x00000cb0
        /*026c*/ 	.word	0x000000ff
        /*0270*/ 	.word	0x000000c0
        /*0274*/ 	.short	0x0100
        /*0276*/ 	.byte	0x04
	.zero		1


	//   ....[25]....
        /*0278*/ 	.word	0x00000cc0
        /*027c*/ 	.word	0x000000ff
        /*0280*/ 	.word	0x000000d0
        /*0284*/ 	.short	0x0100
        /*0286*/ 	.byte	0x04
	.zero		1


	//   ....[26]....
        /*0288*/ 	.word	0x00000cd0
        /*028c*/ 	.word	0x000000ff
        /*0290*/ 	.word	0x000000c8
        /*0294*/ 	.short	0x0100
        /*0296*/ 	.byte	0x04
	.zero		1


	//   ....[27]....
        /*0298*/ 	.word	0x00000ce0
        /*029c*/ 	.word	0x000000ff
        /*02a0*/ 	.word	0x000000d8
        /*02a4*/ 	.short	0x0100
        /*02a6*/ 	.byte	0x04
	.zero		1


	//   ....[28]....
        /*02a8*/ 	.word	0x00001800
        /*02ac*/ 	.word	0x00000000
        /*02b0*/ 	.word	0x000000d0
        /*02b4*/ 	.short	0x010a
        /*02b6*/ 	.byte	0xff
	.zero		1


	//   ....[29]....
        /*02b8*/ 	.word	0x00001830
        /*02bc*/ 	.word	0x00000000
        /*02c0*/ 	.word	0x000000c0
        /*02c4*/ 	.short	0x0101
        /*02c6*/ 	.byte	0xff
	.zero		1


	//   ....[30]....
        /*02c8*/ 	.word	0x00001900
        /*02cc*/ 	.word	0x000000ff
        /*02d0*/ 	.word	0x00000020
        /*02d4*/ 	.short	0x010a
        /*02d6*/ 	.byte	0x04
	.zero		1


	//   ....[31]....
        /*02d8*/ 	.word	0x00001980
        /*02dc*/ 	.word	0x000000ff
        /*02e0*/ 	.word	0x00000020
        /*02e4*/ 	.short	0x010a
        /*02e6*/ 	.byte	0x21
	.zero		1


	//   ....[32]....
        /*02e8*/ 	.word	0x00001b20
        /*02ec*/ 	.word	0x000000ff
        /*02f0*/ 	.word	0x00000020
        /*02f4*/ 	.short	0x010a
        /*02f6*/ 	.byte	0x08
	.zero		1


	//   ....[33]....
        /*02f8*/ 	.word	0x00001c30
        /*02fc*/ 	.word	0x000000ff
        /*0300*/ 	.word	0x00000058
        /*0304*/ 	.short	0x0101
        /*0306*/ 	.byte	0x06
	.zero		1


	//   ....[34]....
        /*0308*/ 	.word	0x00001c50
        /*030c*/ 	.word	0x000000ff
        /*0310*/ 	.word	0x00000020
        /*0314*/ 	.short	0x010a
        /*0316*/ 	.byte	0x04
	.zero		1


	//   ....[35]....
        /*0318*/ 	.word	0x00001cd0
        /*031c*/ 	.word	0x000000ff
        /*0320*/ 	.word	0x00000020
        /*0324*/ 	.short	0x010a
        /*0326*/ 	.byte	0x11
	.zero		1


	//   ....[36]....
        /*0328*/ 	.word	0x00001e70
        /*032c*/ 	.word	0x000000ff
        /*0330*/ 	.word	0x00000020
        /*0334*/ 	.short	0x010a
        /*0336*/ 	.byte	0x07
	.zero		1


	//   ....[37]....
        /*0338*/ 	.word	0x00001fb0
        /*033c*/ 	.word	0x00000003
        /*0340*/ 	.word	0x00000060
        /*0344*/ 	.short	0x010a
        /*0346*/ 	.byte	0xff
	.zero		1


	//   ....[38]....
        /*0348*/ 	.word	0x00002100
        /*034c*/ 	.word	0x00000000
        /*0350*/ 	.word	0x00000000
        /*0354*/ 	.short	0x0101
        /*0356*/ 	.byte	0xff
	.zero		1


	//   ....[39]....
        /*0358*/ 	.word	0x000026a0
        /*035c*/ 	.word	0x000000ff
        /*0360*/ 	.word	0x00000000
        /*0364*/ 	.short	0x010a
        /*0366*/ 	.byte	0x04
	.zero		1


	//   ....[40]....
        /*0368*/ 	.word	0x00002730
        /*036c*/ 	.word	0x000000ff
        /*0370*/ 	.word	0x00000000
        /*0374*/ 	.short	0x010a
        /*0376*/ 	.byte	0x05
	.zero		1


	//   ....[41]....
        /*0378*/ 	.word	0x000027c0
        /*037c*/ 	.word	0x000000ff
        /*0380*/ 	.word	0x00000000
        /*0384*/ 	.short	0x010a
        /*0386*/ 	.byte	0x05
	.zero		1


	//   ....[42]....
        /*0388*/ 	.word	0x00002860
        /*038c*/ 	.word	0x00000000
        /*0390*/ 	.word	0x00000000
        /*0394*/ 	.short	0x010a
        /*0396*/ 	.byte	0xff
	.zero		1


	//   ....[43]....
        /*0398*/ 	.word	0x00002980
        /*039c*/ 	.word	0x00000002
        /*03a0*/ 	.word	0x000000c0
        /*03a4*/ 	.short	0x010a
        /*03a6*/ 	.byte	0xff
	.zero		1


	//   ....[44]....
        /*03a8*/ 	.word	0x000029f0
        /*03ac*/ 	.word	0x00000002
        /*03b0*/ 	.word	0x00000000
        /*03b4*/ 	.short	0x0101
        /*03b6*/ 	.byte	0xff
	.zero		1


	//   ....[45]....
        /*03b8*/ 	.word	0x00002a10
        /*03bc*/ 	.word	0x000000ff
        /*03c0*/ 	.word	0x00000070
        /*03c4*/ 	.short	0x010a
        /*03c6*/ 	.byte	0x04
	.zero		1


	//   ....[46]....
        /*03c8*/ 	.word	0x00002b30
        /*03cc*/ 	.word	0x00000002
        /*03d0*/ 	.word	0x00000060
        /*03d4*/ 	.short	0x010a
        /*03d6*/ 	.byte	0xff
	.zero		1


	//   ....[47]....
        /*03d8*/ 	.word	0x00002c30
        /*03dc*/ 	.word	0x00000002
        /*03e0*/ 	.word	0x00000000
        /*03e4*/ 	.short	0x0101
        /*03e6*/ 	.byte	0xff
	.zero		1


	//   ....[48]....
        /*03e8*/ 	.word	0x00002cc0
        /*03ec*/ 	.word	0x000000ff
        /*03f0*/ 	.word	0x00000070
        /*03f4*/ 	.short	0x0106
        /*03f6*/ 	.byte	0x04
	.zero		1


	//   ....[49]....
        /*03f8*/ 	.word	0x00002ce0
        /*03fc*/ 	.word	0x000000ff
        /*0400*/ 	.word	0x00000070
        /*0404*/ 	.short	0x010a
        /*0406*/ 	.byte	0x04
	.zero		1


	//   ....[50]....
        /*0408*/ 	.word	0x00002d70
        /*040c*/ 	.word	0x000000ff
        /*0410*/ 	.word	0x00000070
        /*0414*/ 	.short	0x0106
        /*0416*/ 	.byte	0x07
	.zero		1


	//   ....[51]....
        /*0418*/ 	.word	0x00002db0
        /*041c*/ 	.word	0x00000000
        /*0420*/ 	.word	0x00000070
        /*0424*/ 	.short	0x010a
        /*0426*/ 	.byte	0xff
	.zero		1


	//   ....[52]....
        /*0428*/ 	.word	0x000032a0
        /*042c*/ 	.word	0x00000000
        /*0430*/ 	.word	0x00000060
        /*0434*/ 	.short	0x010a
        /*0436*/ 	.byte	0xff
	.zero		1


	//   ....[53]....
        /*0438*/ 	.word	0x000033a0
        /*043c*/ 	.word	0x00000003
        /*0440*/ 	.word	0x00000000
        /*0444*/ 	.short	0x0101
        /*0446*/ 	.byte	0xff
	.zero		1


	//   ....[54]....
        /*0448*/ 	.word	0x000033b0
        /*044c*/ 	.word	0x000000ff
        /*0450*/ 	.word	0x00000000
        /*0454*/ 	.short	0x010a
        /*0456*/ 	.byte	0x04
	.zero		1


	//   ....[55]....
        /*0458*/ 	.word	0x000033d0
        /*045c*/ 	.word	0x000000ff
        /*0460*/ 	.word	0x000000a0
        /*0464*/ 	.short	0x010a
        /*0466*/ 	.byte	0x13
	.zero		1


	//   ....[56]....
        /*0468*/ 	.word	0x00003510
        /*046c*/ 	.word	0x000000ff
        /*0470*/ 	.word	0x00000000
        /*0474*/ 	.short	0x010a
        /*0476*/ 	.byte	0x06
	.zero		1


	//   ....[57]....
        /*0478*/ 	.word	0x00003610
        /*047c*/ 	.word	0x000000ff
        /*0480*/ 	.word	0x00000000
        /*0484*/ 	.short	0x010a
        /*0486*/ 	.byte	0x04
	.zero		1


	//   ....[58]....
        /*0488*/ 	.word	0x000037f0
        /*048c*/ 	.word	0x000000ff
        /*0490*/ 	.word	0x00000000
        /*0494*/ 	.short	0x010a
        /*0496*/ 	.byte	0x04
	.zero		1


	//   ....[59]....
        /*0498*/ 	.word	0x00003880
        /*049c*/ 	.word	0x000000ff
        /*04a0*/ 	.word	0x00000000
        /*04a4*/ 	.short	0x010a
        /*04a6*/ 	.byte	0x05
	.zero		1


	//   ....[60]....
        /*04a8*/ 	.word	0x00003910
        /*04ac*/ 	.word	0x000000ff
        /*04b0*/ 	.word	0x00000000
        /*04b4*/ 	.short	0x010a
        /*04b6*/ 	.byte	0x05
	.zero		1


	//   ....[61]....
        /*04b8*/ 	.word	0x000039a0
        /*04bc*/ 	.word	0x000000ff
        /*04c0*/ 	.word	0x00000000
        /*04c4*/ 	.short	0x010a
        /*04c6*/ 	.byte	0x04
	.zero		1


	//   ....[62]....
        /*04c8*/ 	.word	0x00003e40
        /*04cc*/ 	.word	0x0000000c
        /*04d0*/ 	.word	0x00000060
        /*04d4*/ 	.short	0x010a
        /*04d6*/ 	.byte	0xff
	.zero		1


	//   ....[63]....
        /*04d8*/ 	.word	0x00003fb0
        /*04dc*/ 	.word	0x00000000
        /*04e0*/ 	.word	0x00000000
        /*04e4*/ 	.short	0x0101
        /*04e6*/ 	.byte	0xff
	.zero		1


	//   ....[64]....
        /*04e8*/ 	.word	0x00004420
        /*04ec*/ 	.word	0x000000ff
        /*04f0*/ 	.word	0x00000058
        /*04f4*/ 	.short	0x010a
        /*04f6*/ 	.byte	0x11
	.zero		1


	//   ....[65]....
        /*04f8*/ 	.word	0x000045a0
        /*04fc*/ 	.word	0x000000ff
        /*0500*/ 	.word	0x00000048
        /*0504*/ 	.short	0x010a
        /*0506*/ 	.byte	0x11
	.zero		1


	//   ....[66]....
        /*0508*/ 	.word	0x000047b0
        /*050c*/ 	.word	0x000000ff
        /*0510*/ 	.word	0x00000040
        /*0514*/ 	.short	0x010b
        /*0516*/ 	.byte	0x11
	.zero		1


	//   ....[67]....
        /*0518*/ 	.word	0x000047c0
        /*051c*/ 	.word	0x000000ff
        /*0520*/ 	.word	0x00000000
        /*0524*/ 	.short	0x0101
        /*0526*/ 	.byte	0x30
	.zero		1


	//   ....[68]....
        /*0528*/ 	.word	0x00004800
        /*052c*/ 	.word	0x00000000
        /*0530*/ 	.word	0x00000048
        /*0534*/ 	.short	0x010a
        /*0536*/ 	.byte	0xff
	.zero		1


	//   ....[69]....
        /*0538*/ 	.word	0x00004b40
        /*053c*/ 	.word	0x00000003
        /*0540*/ 	.word	0x00000060
        /*0544*/ 	.short	0x010a
        /*0546*/ 	.byte	0xff
	.zero		1


	//   ....[70]....
        /*0548*/ 	.word	0x00004cc0
        /*054c*/ 	.word	0x00000000
        /*0550*/ 	.word	0x00000000
        /*0554*/ 	.short	0x0101
        /*0556*/ 	.byte	0xff
	.zero		1


	//   ....[71]....
        /*0558*/ 	.word	0x00005720
        /*055c*/ 	.word	0x000000ff
        /*0560*/ 	.word	0x00000040
        /*0564*/ 	.short	0x010a
        /*0566*/ 	.byte	0x2c
	.zero		1


	//   ....[72]....
        /*0568*/ 	.word	0x00005730
        /*056c*/ 	.word	0x00000016
        /*0570*/ 	.word	0x00000080
        /*0574*/ 	.short	0x010a
        /*0576*/ 	.byte	0xff
	.zero		1


	//   ....[73]....
        /*0578*/ 	.word	0x000058e0
        /*057c*/ 	.word	0x000000ff
        /*0580*/ 	.word	0x00000040
        /*0584*/ 	.short	0x010a
        /*0586*/ 	.byte	0x2c
	.zero		1


	//   ....[74]....
        /*0588*/ 	.word	0x000059c0
        /*058c*/ 	.word	0x000000ff
        /*0590*/ 	.word	0x00000000
        /*0594*/ 	.short	0x0101
        /*0596*/ 	.byte	0x04
	.zero		1


	//   ....[75]....
        /*0598*/ 	.word	0x00005a20
        /*059c*/ 	.word	0x00000016
        /*05a0*/ 	.word	0x00000080
        /*05a4*/ 	.short	0x010a
        /*05a6*/ 	.byte	0xff
	.zero		1


	//   ....[76]....
        /*05a8*/ 	.word	0x00005d90
        /*05ac*/ 	.word	0x000000ff
        /*05b0*/ 	.word	0x00000000
        /*05b4*/ 	.short	0x0101
        /*05b6*/ 	.byte	0x04
	.zero		1


	//   ....[77]....
        /*05b8*/ 	.word	0x00006670
        /*05bc*/ 	.word	0x00000000
        /*05c0*/ 	.word	0x000000d0
        /*05c4*/ 	.short	0x010a
        /*05c6*/ 	.byte	0xff
	.zero		1


	//   ....[78]....
        /*05c8*/ 	.word	0x000066d0
        /*05cc*/ 	.word	0x00000000
        /*05d0*/ 	.word	0x00000020
        /*05d4*/ 	.short	0x010a
        /*05d6*/ 	.byte	0xff
	.zero		1


	//   ....[79]....
        /*05d8*/ 	.word	0x00006730
        /*05dc*/ 	.word	0x00000000
        /*05e0*/ 	.word	0x00000020
        /*05e4*/ 	.short	0x010a
        /*05e6*/ 	.byte	0xff
	.zero		1


	//   ....[80]....
        /*05e8*/ 	.word	0x00006780
        /*05ec*/ 	.word	0x00000003
        /*05f0*/ 	.word	0x00000060
        /*05f4*/ 	.short	0x010a
        /*05f6*/ 	.byte	0xff
	.zero		1


	//   ....[81]....
        /*05f8*/ 	.word	0x000067e0
        /*05fc*/ 	.word	0x00000000
        /*0600*/ 	.word	0x00000000
        /*0604*/ 	.short	0x010a
        /*0606*/ 	.byte	0xff
	.zero		1


	//   ....[82]....
        /*0608*/ 	.word	0x00006840
        /*060c*/ 	.word	0x00000000
        /*0610*/ 	.word	0x00000000
        /*0614*/ 	.short	0x010a
        /*0616*/ 	.byte	0xff
	.zero		1


	//   ....[83]....
        /*0618*/ 	.word	0x000068a0
        /*061c*/ 	.word	0x00000000
        /*0620*/ 	.word	0x00000000
        /*0624*/ 	.short	0x010a
        /*0626*/ 	.byte	0xff
	.zero		1


	//   ....[84]....
        /*0628*/ 	.word	0x000068f0
        /*062c*/ 	.word	0x00000002
        /*0630*/ 	.word	0x000000c0
        /*0634*/ 	.short	0x010a
        /*0636*/ 	.byte	0xff
	.zero		1


	//   ....[85]....
        /*0638*/ 	.word	0x00006950
        /*063c*/ 	.word	0x00000002
        /*0640*/ 	.word	0x00000070
        /*0644*/ 	.short	0x010a
        /*0646*/ 	.byte	0xff
	.zero		1


	//   ....[86]....
        /*0648*/ 	.word	0x000069a0
        /*064c*/ 	.word	0x00000002
        /*0650*/ 	.word	0x00000060
        /*0654*/ 	.short	0x010a
        /*0656*/ 	.byte	0xff
	.zero		1


	//   ....[87]....
        /*0658*/ 	.word	0x00006a00
        /*065c*/ 	.word	0x00000000
        /*0660*/ 	.word	0x00000070
        /*0664*/ 	.short	0x010a
        /*0666*/ 	.byte	0xff
	.zero		1


	//   ....[88]....
        /*0668*/ 	.word	0x00006a50
        /*066c*/ 	.word	0x00000000
        /*0670*/ 	.word	0x00000060
        /*0674*/ 	.short	0x010a
        /*0676*/ 	.byte	0xff
	.zero		1


	//   ....[89]....
        /*0678*/ 	.word	0x00006ab0
        /*067c*/ 	.word	0x00000002
        /*0680*/ 	.word	0x000000a0
        /*0684*/ 	.short	0x010a
        /*0686*/ 	.byte	0xff
	.zero		1


	//   ....[90]....
        /*0688*/ 	.word	0x00006b10
        /*068c*/ 	.word	0x00000000
        /*0690*/ 	.word	0x00000000
        /*0694*/ 	.short	0x010a
        /*0696*/ 	.byte	0xff
	.zero		1


	//   ....[91]....
        /*0698*/ 	.word	0x00006b70
        /*069c*/ 	.word	0x00000000
        /*06a0*/ 	.word	0x00000000
        /*06a4*/ 	.short	0x010a
        /*06a6*/ 	.byte	0xff
	.zero		1


	//   ....[92]....
        /*06a8*/ 	.word	0x00006bd0
        /*06ac*/ 	.word	0x00000000
        /*06b0*/ 	.word	0x00000000
        /*06b4*/ 	.short	0x010a
        /*06b6*/ 	.byte	0xff
	.zero		1


	//   ....[93]....
        /*06b8*/ 	.word	0x00006c30
        /*06bc*/ 	.word	0x00000000
        /*06c0*/ 	.word	0x00000000
        /*06c4*/ 	.short	0x010a
        /*06c6*/ 	.byte	0xff
	.zero		1


	//   ....[94]....
        /*06c8*/ 	.word	0x00006c90
        /*06cc*/ 	.word	0x00000000
        /*06d0*/ 	.word	0x00000000
        /*06d4*/ 	.short	0x010a
        /*06d6*/ 	.byte	0xff
	.zero		1


	//   ....[95]....
        /*06d8*/ 	.word	0x00006ce0
        /*06dc*/ 	.word	0x0000000c
        /*06e0*/ 	.word	0x00000060
        /*06e4*/ 	.short	0x010a
        /*06e6*/ 	.byte	0xff
	.zero		1


	//   ....[96]....
        /*06e8*/ 	.word	0x00006d40
        /*06ec*/ 	.word	0x00000000
        /*06f0*/ 	.word	0x00000058
        /*06f4*/ 	.short	0x010a
        /*06f6*/ 	.byte	0xff
	.zero		1


	//   ....[97]....
        /*06f8*/ 	.word	0x00006da0
        /*06fc*/ 	.word	0x00000000
        /*0700*/ 	.word	0x00000048
        /*0704*/ 	.short	0x010a
        /*0706*/ 	.byte	0xff
	.zero		1


	//   ....[98]....
        /*0708*/ 	.word	0x00006df0
        /*070c*/ 	.word	0x00000003
        /*0710*/ 	.word	0x00000060
        /*0714*/ 	.short	0x010a
        /*0716*/ 	.byte	0xff
	.zero		1


	//   ....[99]....
        /*0718*/ 	.word	0x00006e50
        /*071c*/ 	.word	0x00000000
        /*0720*/ 	.word	0x00000040
        /*0724*/ 	.short	0x010a
        /*0726*/ 	.byte	0xff
	.zero		1


	//   ....[100]....
        /*0728*/ 	.word	0x00006ea0
        /*072c*/ 	.word	0x00000016
        /*0730*/ 	.word	0x00000080
        /*0734*/ 	.short	0x010a
        /*0736*/ 	.byte	0xff
	.zero		1


	//----- nvinfo : EIATTR_NUM_MBARRIERS
	.align		4
.L_47:
        /*0738*/ 	.byte	0x03, 0x38
        /*073a*/ 	.short	0x001c


	//----- nvinfo : EIATTR_EXIT_INSTR_OFFSETS
	.align		4
        /*073c*/ 	.byte	0x04, 0x1c
        /*073e*/ 	.short	(.L_49 - .L_48)


	//   ....[0]....
.L_48:
        /*0740*/ 	.word	0x00002890


	//   ....[1]....
        /*0744*/ 	.word	0x00002d80


	//   ....[2]....
        /*0748*/ 	.word	0x00002de0


	//   ....[3]....
        /*074c*/ 	.word	0x00003c00


	//   ....[4]....
        /*0750*/ 	.word	0x00004830


	//   ....[5]....
        /*0754*/ 	.word	0x00004870


	//   ....[6]....
        /*0758*/ 	.word	0x00006660


	//----- nvinfo : EIATTR_MAX_THREADS
	.align		4
.L_49:
        /*075c*/ 	.byte	0x04, 0x05
        /*075e*/ 	.short	(.L_51 - .L_50)
.L_50:
        /*0760*/ 	.word	0x00000100
        /*0764*/ 	.word	0x00000001
        /*0768*/ 	.word	0x00000001


	//----- nvinfo : EIATTR_CRS_STACK_SIZE
	.align		4
.L_51:
        /*076c*/ 	.byte	0x04, 0x1e
        /*076e*/ 	.short	(.L_53 - .L_52)
.L_52:
        /*0770*/ 	.word	0x00000000


	//----- nvinfo : EIATTR_CBANK_PARAM_SIZE
	.align		4
.L_53:
        /*0774*/ 	.byte	0x03, 0x19
        /*0776*/ 	.short	0x0800


	//----- nvinfo : EIATTR_PARAM_CBANK
	.align		4
        /*0778*/ 	.byte	0x04, 0x0a
        /*077a*/ 	.short	(.L_55 - .L_54)
	.align		4
.L_54:
        /*077c*/ 	.word	index@(.nv.constant0._ZN7cutlass13device_kernelINS_4gemm6kernel13GemmUniversalIN4cute5tupleIJiiiiEEENS1_10collective13CollectiveMmaINS1_35MainloopSm100TmaUmmaWarpSpecializedILi4ELi2ELi4ENS5_IJNS4_1CILi1EEENSA_ILi2EEESB_EEEEENS5_IJNSA_ILi64EEESF_NSA_ILi32EEEEEENS_12float_e4m3_tENS5_IJlSB_lEEESI_SJ_NS4_8TiledMMAINS4_8MMA_AtomIJNS4_10MMA_TraitsINS4_19SM100_MMA_F8F6F4_SSEJSI_SI_fSF_SF_NS4_17integral_constantINS4_4UMMA5MajorELSQ_0EEESR_NSO_INSP_7ScaleInELSS_0EEEST_EEEEEENS4_6LayoutINS5_IJSB_SB_SB_EEENS5_IJNSA_ILi0EEESY_SY_EEEEENS5_IJNS4_10UnderscoreES11_S11_EEEEENS4_23SM90_TMA_LOAD_MULTICASTENS4_14ComposedLayoutINS4_7SwizzleILi1ELi4ELi3EEENS4_18smem_ptr_flag_bitsILi8EEENSW_INS5_IJNSA_ILi8EEESG_EEENS5_IJSG_SB_EEEEEEEvNS4_8identityENS4_13SM90_TMA_LOADES1E_vS1F_EENS_8epilogue10collective18CollectiveEpilogueINS1I_23Sm100TmaWarpSpecializedILi1ELi1ELi32ELb0ELb0EEEJSH_NS5_IJNSW_ISF_SB_EES1N_EEESI_SJ_SI_SJ_NS1I_6fusion15FusionCallbacksIS1M_NS1P_17LinearCombinationISI_fSI_fLNS_15FloatRoundStyleE2EEESH_S1O_JEEENS4_5SM1004TMEM4LOAD26SM100_TMEM_LOAD_16dp32b32xES1G_NS15_INS16_ILi2ELi4ELi3EEES19_NSW_INS5_IJS1A_SF_EEENS5_IJSF_SB_EEEEEEENS4_39AutoVectorizingCopyWithAssumedAlignmentILi128EEENS4_14SM90_TMA_STOREES23_S25_S25_EEEvvEEEEvNT_6ParamsE)
        /*0780*/ 	.short	0x0380
        /*0782*/ 	.short	0x0800


	//----- nvinfo : EIATTR_SW_WAR
	.align		4
.L_55:
        /*0784*/ 	.byte	0x04, 0x36
        /*0786*/ 	.short	(.L_57 - .L_56)
.L_56:
        /*0788*/ 	.word	0x00000008
.L_57:


//--------------------- .nv.callgraph             --------------------------
	.section	.nv.callgraph,"",@"SHT_CUDA_CALLGRAPH"
	.align	4
	.sectionentsize	8
	.align		4
        /*0000*/ 	.word	0x00000000
	.align		4
        /*0004*/ 	.word	0xffffffff
	.align		4
        /*0008*/ 	.word	index@(_ZN7cutlass13device_kernelINS_4gemm6kernel13GemmUniversalIN4cute5tupleIJiiiiEEENS1_10collective13CollectiveMmaINS1_35MainloopSm100TmaUmmaWarpSpecializedILi4ELi2ELi4ENS5_IJNS4_1CILi1EEENSA_ILi2EEESB_EEEEENS5_IJNSA_ILi64EEESF_NSA_ILi32EEEEEENS_12float_e4m3_tENS5_IJlSB_lEEESI_SJ_NS4_8TiledMMAINS4_8MMA_AtomIJNS4_10MMA_TraitsINS4_19SM100_MMA_F8F6F4_SSEJSI_SI_fSF_SF_NS4_17integral_constantINS4_4UMMA5MajorELSQ_0EEESR_NSO_INSP_7ScaleInELSS_0EEEST_EEEEEENS4_6LayoutINS5_IJSB_SB_SB_EEENS5_IJNSA_ILi0EEESY_SY_EEEEENS5_IJNS4_10UnderscoreES11_S11_EEEEENS4_23SM90_TMA_LOAD_MULTICASTENS4_14ComposedLayoutINS4_7SwizzleILi1ELi4ELi3EEENS4_18smem_ptr_flag_bitsILi8EEENSW_INS5_IJNSA_ILi8EEESG_EEENS5_IJSG_SB_EEEEEEEvNS4_8identityENS4_13SM90_TMA_LOADES1E_vS1F_EENS_8epilogue10collective18CollectiveEpilogueINS1I_23Sm100TmaWarpSpecializedILi1ELi1ELi32ELb0ELb0EEEJSH_NS5_IJNSW_ISF_SB_EES1N_EEESI_SJ_SI_SJ_NS1I_6fusion15FusionCallbacksIS1M_NS1P_17LinearCombinationISI_fSI_fLNS_15FloatRoundStyleE2EEESH_S1O_JEEENS4_5SM1004TMEM4LOAD26SM100_TMEM_LOAD_16dp32b32xES1G_NS15_INS16_ILi2ELi4ELi3EEES19_NSW_INS5_IJS1A_SF_EEENS5_IJSF_SB_EEEEEEENS4_39AutoVectorizingCopyWithAssumedAlignmentILi128EEENS4_14SM90_TMA_STOREES23_S25_S25_EEEvvEEEEvNT_6ParamsE)
	.align		4
        /*000c*/ 	.word	index@(__assertfail)
	.align		4
        /*0010*/ 	.word	0x00000000
	.align		4
        /*0014*/ 	.word	0xfffffffe
	.align		4
        /*0018*/ 	.word	0x00000000
	.align		4
        /*001c*/ 	.word	0xfffffffd
	.align		4
        /*0020*/ 	.word	0x00000000
	.align		4
        /*0024*/ 	.word	0xfffffffc


//--------------------- .nv.constant4             --------------------------
	.section	.nv.constant4,"a",@progbits
	.align	8
	.align		8
.nv.constant4:
        /*0000*/ 	.dword	__assertfail
	.align		8
        /*0008*/ 	.dword	__unnamed_1
	.align		8
        /*0010*/ 	.dword	__unnamed_2
	.align		8
        /*0018*/ 	.dword	_ZN39_INTERNAL_f70c784d_4_k_cu_3fec5d0e_75744cuda3std3__45__cpo5beginE
	.align		8
        /*0020*/ 	.dword	_ZN39_INTERNAL_f70c784d_4_k_cu_3fec5d0e_75744cuda3std3__45__cpo3endE
	.align		8
        /*0028*/ 	.dword	_ZN39_INTERNAL_f70c784d_4_k_cu_3fec5d0e_75744cuda3std3__45__cpo6cbeginE
	.align		8
        /*0030*/ 	.dword	_ZN39_INTERNAL_f70c784d_4_k_cu_3fec5d0e_75744cuda3std3__45__cpo4cendE
	.align		8
        /*0038*/ 	.dword	_ZN39_INTERNAL_f70c784d_4_k_cu_3fec5d0e_75744cuda3std3__441_GLOBAL__N__f70c784d_4_k_cu_3fec5d0e_75746ignoreE
	.align		8
        /*0040*/ 	.dword	_ZN39_INTERNAL_f70c784d_4_k_cu_3fec5d0e_75744cuda3std3__419piecewise_constructE
	.align		8
        /*0048*/ 	.dword	_ZN39_INTERNAL_f70c784d_4_k_cu_3fec5d0e_75744cuda3std3__48in_placeE
	.align		8
        /*0050*/ 	.dword	_ZN39_INTERNAL_f70c784d_4_k_cu_3fec5d0e_75744cuda3std6ranges3__45__cpo4swapE
	.align		8
        /*0058*/ 	.dword	_ZN39_INTERNAL_f70c784d_4_k_cu_3fec5d0e_75744cuda3std6ranges3__45__cpo9iter_moveE
	.align		8
        /*0060*/ 	.dword	_ZN39_INTERNAL_f70c784d_4_k_cu_3fec5d0e_75744cute7productE
	.align		8
        /*0068*/ 	.dword	_ZN39_INTERNAL_f70c784d_4_k_cu_3fec5d0e_75744cute1_E
	.align		8
        /*0070*/ 	.dword	$str$25
	.align		8
        /*0078*/ 	.dword	$str$26
	.align		8
        /*0080*/ 	.dword	$str$27
	.align		8
        /*0088*/ 	.dword	$str$28


//--------------------- .text._ZN7cutlass13device_kernelINS_4gemm6kernel13GemmUniversalIN4cute5tupleIJiiiiEEENS1_10collective13CollectiveMmaINS1_35MainloopSm100TmaUmmaWarpSpecializedILi4ELi2ELi4ENS5_IJNS4_1CILi1EEENSA_ILi2EEESB_EEEEENS5_IJNSA_ILi64EEESF_NSA_ILi32EEEEEENS_12float_e4m3_tENS5_IJlSB_lEEESI_SJ_NS4_8TiledMMAINS4_8MMA_AtomIJNS4_10MMA_TraitsINS4_19SM100_MMA_F8F6F4_SSEJSI_SI_fSF_SF_NS4_17integral_constantINS4_4UMMA5MajorELSQ_0EEESR_NSO_INSP_7ScaleInELSS_0EEEST_EEEEEENS4_6LayoutINS5_IJSB_SB_SB_EEENS5_IJNSA_ILi0EEESY_SY_EEEEENS5_IJNS4_10UnderscoreES11_S11_EEEEENS4_23SM90_TMA_LOAD_MULTICASTENS4_14ComposedLayoutINS4_7SwizzleILi1ELi4ELi3EEENS4_18smem_ptr_flag_bitsILi8EEENSW_INS5_IJNSA_ILi8EEESG_EEENS5_IJSG_SB_EEEEEEEvNS4_8identityENS4_13SM90_TMA_LOADES1E_vS1F_EENS_8epilogue10collective18CollectiveEpilogueINS1I_23Sm100TmaWarpSpecializedILi1ELi1ELi32ELb0ELb0EEEJSH_NS5_IJNSW_ISF_SB_EES1N_EEESI_SJ_SI_SJ_NS1I_6fusion15FusionCallbacksIS1M_NS1P_17LinearCombinationISI_fSI_fLNS_15FloatRoundStyleE2EEESH_S1O_JEEENS4_5SM1004TMEM4LOAD26SM100_TMEM_LOAD_16dp32b32xES1G_NS15_INS16_ILi2ELi4ELi3EEES19_NSW_INS5_IJS1A_SF_EEENS5_IJSF_SB_EEEEEEENS4_39AutoVectorizingCopyWithAssumedAlignmentILi128EEENS4_14SM90_TMA_STOREES23_S25_S25_EEEvvEEEEvNT_6ParamsE --------------------------
	.section	.text._ZN7cutlass13device_kernelINS_4gemm6kernel13GemmUniversalIN4cute5tupleIJiiiiEEENS1_10collective13CollectiveMmaINS1_35MainloopSm100TmaUmmaWarpSpecializedILi4ELi2ELi4ENS5_IJNS4_1CILi1EEENSA_ILi2EEESB_EEEEENS5_IJNSA_ILi64EEESF_NSA_ILi32EEEEEENS_12float_e4m3_tENS5_IJlSB_lEEESI_SJ_NS4_8TiledMMAINS4_8MMA_AtomIJNS4_10MMA_TraitsINS4_19SM100_MMA_F8F6F4_SSEJSI_SI_fSF_SF_NS4_17integral_constantINS4_4UMMA5MajorELSQ_0EEESR_NSO_INSP_7ScaleInELSS_0EEEST_EEEEEENS4_6LayoutINS5_IJSB_SB_SB_EEENS5_IJNSA_ILi0EEESY_SY_EEEEENS5_IJNS4_10UnderscoreES11_S11_EEEEENS4_23SM90_TMA_LOAD_MULTICASTENS4_14ComposedLayoutINS4_7SwizzleILi1ELi4ELi3EEENS4_18smem_ptr_flag_bitsILi8EEENSW_INS5_IJNSA_ILi8EEESG_EEENS5_IJSG_SB_EEEEEEEvNS4_8identityENS4_13SM90_TMA_LOADES1E_vS1F_EENS_8epilogue10collective18CollectiveEpilogueINS1I_23Sm100TmaWarpSpecializedILi1ELi1ELi32ELb0ELb0EEEJSH_NS5_IJNSW_ISF_SB_EES1N_EEESI_SJ_SI_SJ_NS1I_6fusion15FusionCallbacksIS1M_NS1P_17LinearCombinationISI_fSI_fLNS_15FloatRoundStyleE2EEESH_S1O_JEEENS4_5SM1004TMEM4LOAD26SM100_TMEM_LOAD_16dp32b32xES1G_NS15_INS16_ILi2ELi4ELi3EEES19_NSW_INS5_IJS1A_SF_EEENS5_IJSF_SB_EEEEEEENS4_39AutoVectorizingCopyWithAssumedAlignmentILi128EEENS4_14SM90_TMA_STOREES23_S25_S25_EEEvvEEEEvNT_6ParamsE,"ax",@progbits
	.align	128
.text._ZN7cutlass13device_kernelINS_4gemm6kernel13GemmUniversalIN4cute5tupleIJiiiiEEENS1_10collective13CollectiveMmaINS1_35MainloopSm100TmaUmmaWarpSpecializedILi4ELi2ELi4ENS5_IJNS4_1CILi1EEENSA_ILi2EEESB_EEEEENS5_IJNSA_ILi64EEESF_NSA_ILi32EEEEEENS_12float_e4m3_tENS5_IJlSB_lEEESI_SJ_NS4_8TiledMMAINS4_8MMA_AtomIJNS4_10MMA_TraitsINS4_19SM100_MMA_F8F6F4_SSEJSI_SI_fSF_SF_NS4_17integral_constantINS4_4UMMA5MajorELSQ_0EEESR_NSO_INSP_7ScaleInELSS_0EEEST_EEEEEENS4_6LayoutINS5_IJSB_SB_SB_EEENS5_IJNSA_ILi0EEESY_SY_EEEEENS5_IJNS4_10UnderscoreES11_S11_EEEEENS4_23SM90_TMA_LOAD_MULTICASTENS4_14ComposedLayoutINS4_7SwizzleILi1ELi4ELi3EEENS4_18smem_ptr_flag_bitsILi8EEENSW_INS5_IJNSA_ILi8EEESG_EEENS5_IJSG_SB_EEEEEEEvNS4_8identityENS4_13SM90_TMA_LOADES1E_vS1F_EENS_8epilogue10collective18CollectiveEpilogueINS1I_23Sm100TmaWarpSpecializedILi1ELi1ELi32ELb0ELb0EEEJSH_NS5_IJNSW_ISF_SB_EES1N_EEESI_SJ_SI_SJ_NS1I_6fusion15FusionCallbacksIS1M_NS1P_17LinearCombinationISI_fSI_fLNS_15FloatRoundStyleE2EEESH_S1O_JEEENS4_5SM1004TMEM4LOAD26SM100_TMEM_LOAD_16dp32b32xES1G_NS15_INS16_ILi2ELi4ELi3EEES19_NSW_INS5_IJS1A_SF_EEENS5_IJSF_SB_EEEEEEENS4_39AutoVectorizingCopyWithAssumedAlignmentILi128EEENS4_14SM90_TMA_STOREES23_S25_S25_EEEvvEEEEvNT_6ParamsE:
        .type           _ZN7cutlass13device_kernelINS_4gemm6kernel13GemmUniversalIN4cute5tupleIJiiiiEEENS1_10collective13CollectiveMmaINS1_35MainloopSm100TmaUmmaWarpSpecializedILi4ELi2ELi4ENS5_IJNS4_1CILi1EEENSA_ILi2EEESB_EEEEENS5_IJNSA_ILi64EEESF_NSA_ILi32EEEEEENS_12float_e4m3_tENS5_IJlSB_lEEESI_SJ_NS4_8TiledMMAINS4_8MMA_AtomIJNS4_10MMA_TraitsINS4_19SM100_MMA_F8F6F4_SSEJSI_SI_fSF_SF_NS4_17integral_constantINS4_4UMMA5MajorELSQ_0EEESR_NSO_INSP_7ScaleInELSS_0EEEST_EEEEEENS4_6LayoutINS5_IJSB_SB_SB_EEENS5_IJNSA_ILi0EEESY_SY_EEEEENS5_IJNS4_10UnderscoreES11_S11_EEEEENS4_23SM90_TMA_LOAD_MULTICASTENS4_14ComposedLayoutINS4_7SwizzleILi1ELi4ELi3EEENS4_18smem_ptr_flag_bitsILi8EEENSW_INS5_IJNSA_ILi8EEESG_EEENS5_IJSG_SB_EEEEEEEvNS4_8identityENS4_13SM90_TMA_LOADES1E_vS1F_EENS_8epilogue10collective18CollectiveEpilogueINS1I_23Sm100TmaWarpSpecializedILi1ELi1ELi32ELb0ELb0EEEJSH_NS5_IJNSW_ISF_SB_EES1N_EEESI_SJ_SI_SJ_NS1I_6fusion15FusionCallbacksIS1M_NS1P_17LinearCombinationISI_fSI_fLNS_15FloatRoundStyleE2EEESH_S1O_JEEENS4_5SM1004TMEM4LOAD26SM100_TMEM_LOAD_16dp32b32xES1G_NS15_INS16_ILi2ELi4ELi3EEES19_NSW_INS5_IJS1A_SF_EEENS5_IJSF_SB_EEEEEEENS4_39AutoVectorizingCopyWithAssumedAlignmentILi128EEENS4_14SM90_TMA_STOREES23_S25_S25_EEEvvEEEEvNT_6ParamsE,@function
        .size           _ZN7cutlass13device_kernelINS_4gemm6kernel13GemmUniversalIN4cute5tupleIJiiiiEEENS1_10collective13CollectiveMmaINS1_35MainloopSm100TmaUmmaWarpSpecializedILi4ELi2ELi4ENS5_IJNS4_1CILi1EEENSA_ILi2EEESB_EEEEENS5_IJNSA_ILi64EEESF_NSA_ILi32EEEEEENS_12float_e4m3_tENS5_IJlSB_lEEESI_SJ_NS4_8TiledMMAINS4_8MMA_AtomIJNS4_10MMA_TraitsINS4_19SM100_MMA_F8F6F4_SSEJSI_SI_fSF_SF_NS4_17integral_constantINS4_4UMMA5MajorELSQ_0EEESR_NSO_INSP_7ScaleInELSS_0EEEST_EEEEEENS4_6LayoutINS5_IJSB_SB_SB_EEENS5_IJNSA_ILi0EEESY_SY_EEEEENS5_IJNS4_10UnderscoreES11_S11_EEEEENS4_23SM90_TMA_LOAD_MULTICASTENS4_14ComposedLayoutINS4_7SwizzleILi1ELi4ELi3EEENS4_18smem_ptr_flag_bitsILi8EEENSW_INS5_IJNSA_ILi8EEESG_EEENS5_IJSG_SB_EEEEEEEvNS4_8identityENS4_13SM90_TMA_LOADES1E_vS1F_EENS_8epilogue10collective18CollectiveEpilogueINS1I_23Sm100TmaWarpSpecializedILi1ELi1ELi32ELb0ELb0EEEJSH_NS5_IJNSW_ISF_SB_EES1N_EEESI_SJ_SI_SJ_NS1I_6fusion15FusionCallbacksIS1M_NS1P_17LinearCombinationISI_fSI_fLNS_15FloatRoundStyleE2EEESH_S1O_JEEENS4_5SM1004TMEM4LOAD26SM100_TMEM_LOAD_16dp32b32xES1G_NS15_INS16_ILi2ELi4ELi3EEES19_NSW_INS5_IJS1A_SF_EEENS5_IJSF_SB_EEEEEEENS4_39AutoVectorizingCopyWithAssumedAlignmentILi128EEENS4_14SM90_TMA_STOREES23_S25_S25_EEEvvEEEEvNT_6ParamsE,(.L_x_135 - _ZN7cutlass13device_kernelINS_4gemm6kernel13GemmUniversalIN4cute5tupleIJiiiiEEENS1_10collective13CollectiveMmaINS1_35MainloopSm100TmaUmmaWarpSpecializedILi4ELi2ELi4ENS5_IJNS4_1CILi1EEENSA_ILi2EEESB_EEEEENS5_IJNSA_ILi64EEESF_NSA_ILi32EEEEEENS_12float_e4m3_tENS5_IJlSB_lEEESI_SJ_NS4_8TiledMMAINS4_8MMA_AtomIJNS4_10MMA_TraitsINS4_19SM100_MMA_F8F6F4_SSEJSI_SI_fSF_SF_NS4_17integral_constantINS4_4UMMA5MajorELSQ_0EEESR_NSO_INSP_7ScaleInELSS_0EEEST_EEEEEENS4_6LayoutINS5_IJSB_SB_SB_EEENS5_IJNSA_ILi0EEESY_SY_EEEEENS5_IJNS4_10UnderscoreES11_S11_EEEEENS4_23SM90_TMA_LOAD_MULTICASTENS4_14ComposedLayoutINS4_7SwizzleILi1ELi4ELi3EEENS4_18smem_ptr_flag_bitsILi8EEENSW_INS5_IJNSA_ILi8EEESG_EEENS5_IJSG_SB_EEEEEEEvNS4_8identityENS4_13SM90_TMA_LOADES1E_vS1F_EENS_8epilogue10collective18CollectiveEpilogueINS1I_23Sm100TmaWarpSpecializedILi1ELi1ELi32ELb0ELb0EEEJSH_NS5_IJNSW_ISF_SB_EES1N_EEESI_SJ_SI_SJ_NS1I_6fusion15FusionCallbacksIS1M_NS1P_17LinearCombinationISI_fSI_fLNS_15FloatRoundStyleE2EEESH_S1O_JEEENS4_5SM1004TMEM4LOAD26SM100_TMEM_LOAD_16dp32b32xES1G_NS15_INS16_ILi2ELi4ELi3EEES19_NSW_INS5_IJS1A_SF_EEENS5_IJSF_SB_EEEEEEENS4_39AutoVectorizingCopyWithAssumedAlignmentILi128EEENS4_14SM90_TMA_STOREES23_S25_S25_EEEvvEEEEvNT_6ParamsE)
        .other          _ZN7cutlass13device_kernelINS_4gemm6kernel13GemmUniversalIN4cute5tupleIJiiiiEEENS1_10collective13CollectiveMmaINS1_35MainloopSm100TmaUmmaWarpSpecializedILi4ELi2ELi4ENS5_IJNS4_1CILi1EEENSA_ILi2EEESB_EEEEENS5_IJNSA_ILi64EEESF_NSA_ILi32EEEEEENS_12float_e4m3_tENS5_IJlSB_lEEESI_SJ_NS4_8TiledMMAINS4_8MMA_AtomIJNS4_10MMA_TraitsINS4_19SM100_MMA_F8F6F4_SSEJSI_SI_fSF_SF_NS4_17integral_constantINS4_4UMMA5MajorELSQ_0EEESR_NSO_INSP_7ScaleInELSS_0EEEST_EEEEEENS4_6LayoutINS5_IJSB_SB_SB_EEENS5_IJNSA_ILi0EEESY_SY_EEEEENS5_IJNS4_10UnderscoreES11_S11_EEEEENS4_23SM90_TMA_LOAD_MULTICASTENS4_14ComposedLayoutINS4_7SwizzleILi1ELi4ELi3EEENS4_18smem_ptr_flag_bitsILi8EEENSW_INS5_IJNSA_ILi8EEESG_EEENS5_IJSG_SB_EEEEEEEvNS4_8identityENS4_13SM90_TMA_LOADES1E_vS1F_EENS_8epilogue10collective18CollectiveEpilogueINS1I_23Sm100TmaWarpSpecializedILi1ELi1ELi32ELb0ELb0EEEJSH_NS5_IJNSW_ISF_SB_EES1N_EEESI_SJ_SI_SJ_NS1I_6fusion15FusionCallbacksIS1M_NS1P_17LinearCombinationISI_fSI_fLNS_15FloatRoundStyleE2EEESH_S1O_JEEENS4_5SM1004TMEM4LOAD26SM100_TMEM_LOAD_16dp32b32xES1G_NS15_INS16_ILi2ELi4ELi3EEES19_NSW_INS5_IJS1A_SF_EEENS5_IJSF_SB_EEEEEEENS4_39AutoVectorizingCopyWithAssumedAlignmentILi128EEENS4_14SM90_TMA_STOREES23_S25_S25_EEEvvEEEEvNT_6ParamsE,@"STO_CUDA_ENTRY STV_DEFAULT"
_ZN7cutlass13device_kernelINS_4gemm6kernel13GemmUniversalIN4cute5tupleIJiiiiEEENS1_10collective13CollectiveMmaINS1_35MainloopSm100TmaUmmaWarpSpecializedILi4ELi2ELi4ENS5_IJNS4_1CILi1EEENSA_ILi2EEESB_EEEEENS5_IJNSA_ILi64EEESF_NSA_ILi32EEEEEENS_12float_e4m3_tENS5_IJlSB_lEEESI_SJ_NS4_8TiledMMAINS4_8MMA_AtomIJNS4_10MMA_TraitsINS4_19SM100_MMA_F8F6F4_SSEJSI_SI_fSF_SF_NS4_17integral_constantINS4_4UMMA5MajorELSQ_0EEESR_NSO_INSP_7ScaleInELSS_0EEEST_EEEEEENS4_6LayoutINS5_IJSB_SB_SB_EEENS5_IJNSA_ILi0EEESY_SY_EEEEENS5_IJNS4_10UnderscoreES11_S11_EEEEENS4_23SM90_TMA_LOAD_MULTICASTENS4_14ComposedLayoutINS4_7SwizzleILi1ELi4ELi3EEENS4_18smem_ptr_flag_bitsILi8EEENSW_INS5_IJNSA_ILi8EEESG_EEENS5_IJSG_SB_EEEEEEEvNS4_8identityENS4_13SM90_TMA_LOADES1E_vS1F_EENS_8epilogue10collective18CollectiveEpilogueINS1I_23Sm100TmaWarpSpecializedILi1ELi1ELi32ELb0ELb0EEEJSH_NS5_IJNSW_ISF_SB_EES1N_EEESI_SJ_SI_SJ_NS1I_6fusion15FusionCallbacksIS1M_NS1P_17LinearCombinationISI_fSI_fLNS_15FloatRoundStyleE2EEESH_S1O_JEEENS4_5SM1004TMEM4LOAD26SM100_TMEM_LOAD_16dp32b32xES1G_NS15_INS16_ILi2ELi4ELi3EEES19_NSW_INS5_IJS1A_SF_EEENS5_IJSF_SB_EEEEEEENS4_39AutoVectorizingCopyWithAssumedAlignmentILi128EEENS4_14SM90_TMA_STOREES23_S25_S25_EEEvvEEEEvNT_6ParamsE:
[----:B------:R-:W1:Y:S01]  /*0000*/  LDC R1, c[0x0][0x37c] ;  /* 0x0000df00ff017b82 */ /* 0x000e620000000800 */
[----:B------:R-:W2:Y:S01]  /*0010*/  S2R R76, SR_TID.X ;  /* 0x00000000004c7919 */ /* 0x000ea20000002100 */
[----:B------:R-:W3:Y:S01]  /*0020*/  LDCU.64 UR8, c[0x0][0x890] ;  /* 0x00011200ff0877ac */ /* 0x000ee20008000a00 */
[----:B------:R-:W-:Y:S02]  /*0030*/  PRMT R79, RZ, 0x7610, R79 ;  /* 0x00007610ff4f7816 */ /* 0x000fe4000000004f */
[----:B------:R-:W-:Y:S01]  /*0040*/  ELECT P3, URZ, PT ;  /* 0x0000000000ff782f */ /* 0x000fe20003860000 */
[----:B---3--:R-:W-:-:S04]  /*0050*/  UISETP.NE.U32.AND UP0, UPT, UR8, URZ, UPT ;  /* 0x000000ff0800728c */ /* 0x008fc8000bf05070 */
[----:B------:R-:W-:Y:S01]  /*0060*/  UISETP.NE.AND.EX UP0, UPT, UR9, URZ, UPT, UP0 ;  /* 0x000000ff0900728c */ /* 0x000fe2000bf05300 */
[----:B--2---:R-:W-:-:S05]  /*0070*/  SHF.R.U32.HI R80, RZ, 0x5, R76 ;  /* 0x00000005ff507819 */ /* 0x004fca000001164c */
[----:B------:R-:W2:Y:S02]  /*0080*/  SHFL.IDX PT, R0, R80, RZ, 0x1f ;  /* 0x00001fff50007589 */ /* 0x000ea400000e0000 */
[----:B--2---:R-:W-:Y:S01]  /*0090*/  R2UR UR22, R0 ;  /* 0x00000000001672ca */ /* 0x004fe200000e0000 */
[----:B-1----:R-:W-:-:S14]  /*00a0*/  BRA.U UP0, `(.L_x_0) ;  /* 0x0000000100307547 */ /* 0x002fdc000b800000 */
[----:B------:R-:W1:Y:S02]  /*00b0*/  LDCU.64 UR4, c[0x0][0x888] ;  /* 0x00011100ff0477ac */ /* 0x000e640008000a00 */
[----:B-1----:R-:W-:-:S04]  /*00c0*/  UISETP.NE.U32.AND UP0, UPT, UR4, URZ, UPT ;  /* 0x000000ff0400728c */ /* 0x002fc8000bf05070 */
[----:B------:R-:W-:-:S09]  /*00d0*/  UISETP.NE.AND.EX UP0, UPT, UR5, URZ, UPT, UP0 ;  /* 0x000000ff0500728c */ /* 0x000fd2000bf05300 */
[----:B------:R-:W-:Y:S05]  /*00e0*/  BRA.U !UP0, `(.L_x_1) ;  /* 0x0000000108147547 */ /* 0x000fea000b800000 */
[----:B------:R-:W1:Y:S01]  /*00f0*/  LDC.64 R2, c[0x0][0x888] ;  /* 0x00022200ff027b82 */ /* 0x000e620000000a00 */
[----:B------:R-:W1:Y:S02]  /*0100*/  LDCU.64 UR4, c[0x0][0x358] ;  /* 0x00006b00ff0477ac */ /* 0x000e640008000a00 */
[----:B-1----:R1:W5:Y:S01]  /*0110*/  LDG.E R39, desc[UR4][R2.64] ;  /* 0x0000000402277981 */ /* 0x002362000c1e1900 */
[----:B------:R-:W-:Y:S01]  /*0120*/  HFMA2 R79, -RZ, RZ, 0, 5.9604644775390625e-08 ;  /* 0x00000001ff4f7431 */ /* 0x000fe200000001ff */
[----:B------:R-:W-:Y:S05]  /*0130*/  BRA `(.L_x_0) ;  /* 0x00000000000c7947 */ /* 0x000fea0003800000 */
.L_x_1:
[----:B------:R-:W1:Y:S01]  /*0140*/  LDCU UR4, c[0x0][0x880] ;  /* 0x00011000ff0477ac */ /* 0x000e620008000800 */
[----:B------:R-:W-:Y:S01]  /*0150*/  HFMA2 R79, -RZ, RZ, 0, 5.9604644775390625e-08 ;  /* 0x00000001ff4f7431 */ /* 0x000fe200000001ff */
[----:B-1----:R-:W-:-:S07]  /*0160*/  MOV R39, UR4 ;  /* 0x0000000400277c02 */ /* 0x002fce0008000f00 */
.L_x_0:
[----:B------:R-:W2:Y:S02]  /*0170*/  LDCU.64 UR4, c[0x0][0x8b0] ;  /* 0x00011600ff0477ac */ /* 0x000ea40008000a00 */
[----:B--2---:R-:W-:-:S04]  /*0180*/  UISETP.NE.U32.AND UP0, UPT, UR4, URZ, UPT ;  /* 0x000000ff0400728c */ /* 0x004fc8000bf05070 */
[----:B------:R-:W-:-:S09]  /*0190*/  UISETP.NE.AND.EX UP0, UPT, UR5, URZ, UPT, UP0 ;  /* 0x000000ff0500728c */ /* 0x000fd2000bf05300 */
[----:B------:R-:W-:Y:S05]  /*01a0*/  BRA.U UP0, `(.L_x_2) ;  /* 0x0000000100287547 */ /* 0x000fea000b800000 */
[----:B------:R-:W2:Y:S02]  /*01b0*/  LDCU.64 UR4, c[0x0][0x8a8] ;  /* 0x00011500ff0477ac */ /* 0x000ea40008000a00 */
[----:B--2---:R-:W-:-:S04]  /*01c0*/  UISETP.NE.U32.AND UP0, UPT, UR4, URZ, UPT ;  /* 0x000000ff0400728c */ /* 0x004fc8000bf05070 */
[----:B------:R-:W-:-:S09]  /*01d0*/  UISETP.NE.AND.EX UP0, UPT, UR5, URZ, UPT, UP0 ;  /* 0x000000ff0500728c */ /* 0x000fd2000bf05300 */
[----:B------:R-:W-:Y:S05]  /*01e0*/  BRA.U !UP0, `(.L_x_3) ;  /* 0x0000000108107547 */ /* 0x000fea000b800000 */
[----:B-1----:R-:W1:Y:S01]  /*01f0*/  LDC.64 R2, c[0x0][0x8a8] ;  /* 0x00022a00ff027b82 */ /* 0x002e620000000a00 */
[----:B------:R-:W1:Y:S02]  /*0200*/  LDCU.64 UR4, c[0x0][0x358] ;  /* 0x00006b00ff0477ac */ /* 0x000e640008000a00 */
[----:B-1----:R2:W5:Y:S01]  /*0210*/  LDG.E R38, desc[UR4][R2.64] ;  /* 0x0000000402267981 */ /* 0x002562000c1e1900 */
[----:B------:R-:W-:Y:S05]  /*0220*/  BRA `(.L_x_2) ;  /* 0x0000000000087947 */ /* 0x000fea0003800000 */
.L_x_3:
[----:B------:R-:W2:Y:S02]  /*0230*/  LDCU UR4, c[0x0][0x8a0] ;  /* 0x00011400ff0477ac */ /* 0x000ea40008000800 */
[----:B--2---:R-:W-:Y:S02]  /*0240*/  MOV R38, UR4 ;  /* 0x0000000400267c02 */ /* 0x004fe40008000f00 */
.L_x_2:
[----:B------:R-:W-:Y:S01]  /*0250*/  IMAD.U32 R0, RZ, RZ, UR22 ;  /* 0x00000016ff007e24 */ /* 0x000fe2000f8e00ff */
[----:B------:R-:W-:Y:S04]  /*0260*/  BSSY.RECONVERGENT B0, `(.L_x_4) ;  /* 0x000000c000007945 */ /* 0x000fe80003800200 */
[C---:B------:R-:W-:Y:S02]  /*0270*/  ISETP.NE.OR P1, PT, R0.reuse, 0x1, !P3 ;  /* 0x000000010000780c */ /* 0x040fe40005f25670 */
[----:B------:R-:W-:-:S11]  /*0280*/  ISETP.NE.OR P0, PT, R0, 0x3, !P3 ;  /* 0x000000030000780c */ /* 0x000fd60005f05670 */
[----:B------:R-:W-:Y:S05]  /*0290*/  @P1 BRA `(.L_x_5) ;  /* 0x0000000000201947 */ /* 0x000fea0003800000 */
[----:B------:R-:W3:Y:S02]  /*02a0*/  LDCU.64 UR4, c[0x0][0x348] ;  /* 0x00006900ff0477ac */ /* 0x000ee40008000a00 */
[----:B---3--:R-:W-:Y:S02]  /*02b0*/  UIADD3 UR6, UP1, UPT, UR4, 0x80, URZ ;  /* 0x0000008004067890 */ /* 0x008fe4000ff3e0ff */
[----:B------:R-:W-:Y:S02]  /*02c0*/  UIADD3 UR4, UP0, UPT, UR4, 0x180, URZ ;  /* 0x0000018004047890 */ /* 0x000fe4000ff1e0ff */
[----:B------:R-:W-:Y:S02]  /*02d0*/  UIADD3.X UR7, UPT, UPT, URZ, UR5, URZ, UP1, !UPT ;  /* 0x00000005ff077290 */ /* 0x000fe40008ffe4ff */
[----:B------:R-:W-:-:S07]  /*02e0*/  UIADD3.X UR5, UPT, UPT, URZ, UR5, URZ, UP0, !UPT ;  /* 0x00000005ff057290 */ /* 0x000fce00087fe4ff */
[----:B------:R3:W-:Y:S02]  /*02f0*/  UTMACCTL.PF [UR6] ;  /* 0x00000000060079b9 */ /* 0x0007e40008040000 */
[----:B------:R3:W-:Y:S02]  /*0300*/  UTMACCTL.PF [UR4] ;  /* 0x00000000040079b9 */ /* 0x0007e40008040000 */
[----:B---3--:R-:W-:Y:S01]  /*0310*/  NOP ;  /* 0x0000000000007918 */ /* 0x008fe20000000000 */
.L_x_5:
[----:B------:R-:W-:Y:S05]  /*0320*/  BSYNC.RECONVERGENT B0 ;  /* 0x0000000000007941 */ /* 0x000fea0003800200 */
.L_x_4:
[----:B------:R-:W-:Y:S04]  /*0330*/  BSSY.RECONVERGENT B0, `(.L_x_6) ;  /* 0x000000a000007945 */ /* 0x000fe80003800200 */
        /* <DEDUP_REMOVED lines=9> */
.L_x_7:
[----:B------:R-:W-:Y:S05]  /*03d0*/  BSYNC.RECONVERGENT B0 ;  /* 0x0000000000007941 */ /* 0x000fea0003800200 */
.L_x_6:
[----:B------:R-:W3:Y:S01]  /*03e0*/  LDCU.64 UR4, c[0x0][0x888] ;  /* 0x00011100ff0477ac */ /* 0x000ee20008000a00 */
[----:B------:R-:W-:Y:S02]  /*03f0*/  UISETP.EQ.U32.AND UP1, UPT, UR8, URZ, UPT ;  /* 0x000000ff0800728c */ /* 0x000fe4000bf22070 */
[----:B------:R-:W-:Y:S02]  /*0400*/  UPLOP3.LUT UP3, UPT, UPT, UPT, UPT, 0x80, 0x8 ;  /* 0x000000000008789c */ /* 0x000fe40003f6f070 */
[----:B---3--:R-:W-:-:S04]  /*0410*/  UISETP.NE.U32.AND UP0, UPT, UR4, URZ, UPT ;  /* 0x000000ff0400728c */ /* 0x008fc8000bf05070 */
[----:B------:R-:W-:-:S04]  /*0420*/  UISETP.NE.AND.EX UP0, UPT, UR5, URZ, UPT, UP0 ;  /* 0x000000ff0500728c */ /* 0x000fc8000bf05300 */
[----:B------:R-:W-:-:S04]  /*0430*/  UISETP.EQ.OR.EX UP2, UPT, UR9, URZ, !UP0, UP1 ;  /* 0x000000ff0900728c */ /* 0x000fc8000c742710 */
[----:B------:R-:W-:-:S05]  /*0440*/  UP2UR UR61, UPR, URZ, 0x4 ;  /* 0x00000004ff3d7883 */ /* 0x000fca0008000000 */
[----:B------:R-:W-:Y:S07]  /*0450*/  BRA.U !UP2, `(.L_x_8) ;  /* 0x000000010a207547 */ /* 0x000fee000b800000 */
[----:B------:R-:W-:Y:S01]  /*0460*/  UISETP.NE.U32.AND UP1, UPT, UR8, URZ, UPT ;  /* 0x000000ff0800728c */ /* 0x000fe2000bf25070 */
[----:B-----5:R-:W-:Y:S01]  /*0470*/  FSETP.NEU.AND P0, PT, R39, RZ, PT ;  /* 0x000000ff2700720b */ /* 0x020fe20003f0d000 */
[----:B------:R-:W-:Y:S02]  /*0480*/  USEL UR4, URZ, 0xffffffff, UP0 ;  /* 0xffffffffff047887 */ /* 0x000fe40008000000 */
[----:B------:R-:W-:-:S10]  /*0490*/  UISETP.NE.AND.EX UP1, UPT, UR9, URZ, UPT, UP1 ;  /* 0x000000ff0900728c */ /* 0x000fd4000bf25310 */
[----:B------:R-:W-:Y:S01]  /*04a0*/  VOTEU.ANY UP0, P0 ;  /* 0x0000000000ff7886 */ /* 0x000fe20000000100 */
[----:B------:R-:W-:-:S04]  /*04b0*/  @!UP1 USEL UR4, URZ, 0xffffffff, UP0 ;  /* 0xffffffffff049887 */ /* 0x000fc80008000000 */
[----:B------:R-:W-:-:S04]  /*04c0*/  ULOP3.LUT UR4, UR4, 0x1, URZ, 0xc0, !UPT ;  /* 0x0000000104047892 */ /* 0x000fc8000f8ec0ff */
[----:B------:R-:W-:-:S11]  /*04d0*/  UISETP.NE.U32.AND UP3, UPT, UR4, 0x1, UPT ;  /* 0x000000010400788c */ /* 0x000fd6000bf65070 */
.L_x_8:
[----:B-12---:R-:W1:Y:S01]  /*04e0*/  SHFL.IDX PT, R2, R80, RZ, 0x1f ;  /* 0x00001fff50027589 */ /* 0x006e6200000e0000 */
[----:B------:R-:W-:-:S04]  /*04f0*/  UISETP.NE.AND UP0, UPT, UR22, 0x2, UPT ;  /* 0x000000021600788c */ /* 0x000fc8000bf05270 */
[----:B------:R-:W-:Y:S01]  /*0500*/  USEL UR34, URZ, 0x1, UP0 ;  /* 0x00000001ff227887 */ /* 0x000fe20008000000 */
[----:B-1----:R-:W-:-:S13]  /*0510*/  ISETP.NE.AND P0, PT, R2, RZ, PT ;  /* 0x000000ff0200720c */ /* 0x002fda0003f05270 */
[----:B------:R-:W-:Y:S05]  /*0520*/  @P0 BRA `(.L_x_9) ;  /* 0x0000000000580947 */ /* 0x000fea0003800000 */
[----:B------:R-:W1:Y:S01]  /*0530*/  S2UR UR4, SR_CgaCtaId ;  /* 0x00000000000479c3 */ /* 0x000e620000008800 */
[----:B------:R-:W-:Y:S01]  /*0540*/  UMOV UR5, 0x400 ;  /* 0x0000040000057882 */ /* 0x000fe20000000000 */
[----:B------:R-:W-:Y:S01]  /*0550*/  UMOV UR8, 0x1 ;  /* 0x0000000100087882 */ /* 0x000fe20000000000 */
[----:B------:R-:W-:Y:S01]  /*0560*/  UMOV UR6, 0x2 ;  /* 0x0000000200067882 */ /* 0x000fe20000000000 */
[----:B------:R-:W-:-:S04]  /*0570*/  UIADD3 UR8, UPT, UPT, -UR8, 0x100000, URZ ;  /* 0x0010000008087890 */ /* 0x000fc8000fffe1ff */
[----:B------:R-:W-:Y:S02]  /*0580*/  USHF.L.U32 UR9, UR8, 0xb, URZ ;  /* 0x0000000b08097899 */ /* 0x000fe400080006ff */
[----:B------:R-:W-:Y:S02]  /*0590*/  USHF.L.U32 UR8, UR8, 0x1, URZ ;  /* 0x0000000108087899 */ /* 0x000fe400080006ff */
[----:B------:R-:W-:-:S04]  /*05a0*/  UIADD3 UR6, UPT, UPT, -UR6, 0x100000, URZ ;  /* 0x0010000006067890 */ /* 0x000fc8000fffe1ff */
[----:B------:R-:W-:Y:S02]  /*05b0*/  USHF.L.U32 UR7, UR6, 0xb, URZ ;  /* 0x0000000b06077899 */ /* 0x000fe400080006ff */
[----:B------:R-:W-:Y:S01]  /*05c0*/  USHF.L.U32 UR6, UR6, 0x1, URZ ;  /* 0x0000000106067899 */ /* 0x000fe200080006ff */
[----:B------:R-:W-:Y:S01]  /*05d0*/  ELECT P0, URZ, PT ;  /* 0x0000000000ff782f */ /* 0x000fe20003800000 */
[----:B-1----:R-:W-:Y:S01]  /*05e0*/  ULEA UR4, UR4, UR5, 0x18 ;  /* 0x0000000504047291 */ /* 0x002fe2000f8ec0ff */
[----:B------:R-:W1:Y:S11]  /*05f0*/  FENCE.VIEW.ASYNC.S ;  /* 0x00000000000073c6 */ /* 0x000e760000000000 */
[----:B-1----:R1:W2:Y:S01]  /*0600*/  SYNCS.EXCH.64 URZ, [UR4], UR8 ;  /* 0x0000000804ff75b2 */ /* 0x0022a20008000100 */
[----:B------:R1:W3:Y:S01]  /*0610*/  SYNCS.EXCH.64 URZ, [UR4+0x20], UR6 ;  /* 0x0000200604ff75b2 */ /* 0x0002e20008000100 */
[----:B------:R1:W4:Y:S01]  /*0620*/  SYNCS.EXCH.64 URZ, [UR4+0x8], UR8 ;  /* 0x0000080804ff75b2 */ /* 0x0003220008000100 */
[----:B------:R1:W1:Y:S01]  /*0630*/  SYNCS.EXCH.64 URZ, [UR4+0x28], UR6 ;  /* 0x0000280604ff75b2 */ /* 0x0002620008000100 */
[----:B------:R1:W1:Y:S01]  /*0640*/  SYNCS.EXCH.64 URZ, [UR4+0x10], UR8 ;  /* 0x0000100804ff75b2 */ /* 0x0002620008000100 */
[----:B------:R1:W1:Y:S01]  /*0650*/  SYNCS.EXCH.64 URZ, [UR4+0x30], UR6 ;  /* 0x0000300604ff75b2 */ /* 0x0002620008000100 */
[----:B------:R1:W1:Y:S01]  /*0660*/  SYNCS.EXCH.64 URZ, [UR4+0x18], UR8 ;  /* 0x0000180804ff75b2 */ /* 0x0002620008000100 */
[----:B------:R1:W1:Y:S01]  /*0670*/  SYNCS.EXCH.64 URZ, [UR4+0x38], UR6 ;  /* 0x0000380604ff75b2 */ /* 0x0002620008000100 */
[----:B------:R-:W-:Y:S01]  /*0680*/  NOP ;  /* 0x0000000000007918 */ /* 0x000fe20000000000 */
.L_x_9:
[----:B------:R-:W2:Y:S01]  /*0690*/  SHFL.IDX PT, R2, R80, RZ, 0x1f ;  /* 0x00001fff50027589 */ /* 0x000ea200000e0000 */
[----:B------:R-:W-:Y:S01]  /*06a0*/  NOP ;  /* 0x0000000000007918 */ /* 0x000fe20000000000 */
[----:B--2---:R-:W-:-:S13]  /*06b0*/  ISETP.NE.AND P0, PT, R2, 0x1, PT ;  /* 0x000000010200780c */ /* 0x004fda0003f05270 */
[----:B------:R-:W-:Y:S05]  /*06c0*/  @P0 BRA `(.L_x_10) ;  /* 0x0000000000400947 */ /* 0x000fea0003800000 */
[----:B-1----:R-:W1:Y:S01]  /*06d0*/  S2UR UR4, SR_CgaCtaId ;  /* 0x00000000000479c3 */ /* 0x002e620000008800 */
        /* <DEDUP_REMOVED lines=12> */
[----:B-1----:R2:W1:Y:S01]  /*07a0*/  SYNCS.EXCH.64 URZ, [UR4+0x40], UR8 ;  /* 0x0000400804ff75b2 */ /* 0x0024620008000100 */
[----:B------:R2:W1:Y:S02]  /*07b0*/  SYNCS.EXCH.64 URZ, [UR4+0x48], UR6 ;  /* 0x0000480604ff75b2 */ /* 0x0004640008000100 */
[----:B--2---:R-:W-:Y:S01]  /*07c0*/  NOP ;  /* 0x0000000000007918 */ /* 0x004fe20000000000 */
.L_x_10:
[----:B------:R-:W2:Y:S01]  /*07d0*/  SHFL.IDX PT, R2, R80, RZ, 0x1f ;  /* 0x00001fff50027589 */ /* 0x000ea200000e0000 */
[----:B------:R-:W-:Y:S01]  /*07e0*/  NOP ;  /* 0x0000000000007918 */ /* 0x000fe20000000000 */
[----:B--2---:R-:W-:-:S13]  /*07f0*/  ISETP.NE.AND P0, PT, R2, 0x3, PT ;  /* 0x000000030200780c */ /* 0x004fda0003f05270 */
[----:B------:R-:W-:Y:S05]  /*0800*/  @P0 BRA `(.L_x_11) ;  /* 0x0000000000300947 */ /* 0x000fea0003800000 */
[----:B-1----:R-:W1:Y:S01]  /*0810*/  S2UR UR6, SR_CgaCtaId ;  /* 0x00000000000679c3 */ /* 0x002e620000008800 */
[----:B------:R-:W-:Y:S01]  /*0820*/  UMOV UR4, 0x400 ;  /* 0x0000040000047882 */ /* 0x000fe20000000000 */
[----:B------:R-:W-:Y:S01]  /*0830*/  UMOV UR5, 0x20 ;  /* 0x0000002000057882 */ /* 0x000fe20000000000 */
[----:B------:R-:W-:Y:S01]  /*0840*/  ELECT P0, URZ, PT ;  /* 0x0000000000ff782f */ /* 0x000fe20003800000 */
[----:B-1----:R-:W-:Y:S02]  /*0850*/  ULEA UR6, UR6, UR4, 0x18 ;  /* 0x0000000406067291 */ /* 0x002fe4000f8ec0ff */
[----:B------:R-:W-:-:S04]  /*0860*/  UIADD3 UR4, UPT, UPT, -UR5, 0x100000, URZ ;  /* 0x0010000005047890 */ /* 0x000fc8000fffe1ff */
[----:B------:R-:W-:Y:S02]  /*0870*/  USHF.L.U32 UR5, UR4, 0xb, URZ ;  /* 0x0000000b04057899 */ /* 0x000fe400080006ff */
[----:B------:R-:W-:Y:S01]  /*0880*/  USHF.L.U32 UR4, UR4, 0x1, URZ ;  /* 0x0000000104047899 */ /* 0x000fe200080006ff */
[----:B------:R-:W1:Y:S11]  /*0890*/  FENCE.VIEW.ASYNC.S ;  /* 0x00000000000073c6 */ /* 0x000e760000000000 */
[----:B-1----:R2:W1:Y:S01]  /*08a0*/  SYNCS.EXCH.64 URZ, [UR6+0x50], UR4 ;  /* 0x0000500406ff75b2 */ /* 0x0024620008000100 */
[----:B------:R2:W1:Y:S02]  /*08b0*/  SYNCS.EXCH.64 URZ, [UR6+0x58], UR4 ;  /* 0x0000580406ff75b2 */ /* 0x0004640008000100 */
[----:B--2---:R-:W-:Y:S01]  /*08c0*/  NOP ;  /* 0x0000000000007918 */ /* 0x004fe20000000000 */
.L_x_11:
[----:B------:R-:W2:Y:S01]  /*08d0*/  SHFL.IDX PT, R2, R80, RZ, 0x1f ;  /* 0x00001fff50027589 */ /* 0x000ea200000e0000 */
[----:B------:R-:W-:Y:S01]  /*08e0*/  NOP ;  /* 0x0000000000007918 */ /* 0x000fe20000000000 */
[----:B--2---:R-:W-:-:S13]  /*08f0*/  ISETP.NE.AND P0, PT, R2, 0x4, PT ;  /* 0x000000040200780c */ /* 0x004fda0003f05270 */
[----:B------:R-:W-:Y:S05]  /*0900*/  @P0 BRA `(.L_x_12) ;  /* 0x00000000004c0947 */ /* 0x000fea0003800000 */
[----:B-1----:R-:W1:Y:S01]  /*0910*/  S2UR UR6, SR_CgaCtaId ;  /* 0x00000000000679c3 */ /* 0x002e620000008800 */
[----:B------:R-:W-:Y:S01]  /*0920*/  UMOV UR4, 0x1e0 ;  /* 0x000001e000047882 */ /* 0x000fe20000000000 */
[----:B------:R-:W-:Y:S01]  /*0930*/  UMOV UR5, 0x400 ;  /* 0x0000040000057882 */ /* 0x000fe20000000000 */
[----:B------:R-:W-:Y:S01]  /*0940*/  USEL UR4, UR4, 0x1a0, UP3 ;  /* 0x000001a004047887 */ /* 0x000fe20009800000 */
[----:B------:R-:W-:Y:S01]  /*0950*/  UMOV UR8, 0x1 ;  /* 0x0000000100087882 */ /* 0x000fe20000000000 */
[----:B------:R-:W-:Y:S01]  /*0960*/  ELECT P0, URZ, PT ;  /* 0x0000000000ff782f */ /* 0x000fe20003800000 */
[----:B------:R-:W-:-:S04]  /*0970*/  UIADD3 UR8, UPT, UPT, -UR8, 0x100000, URZ ;  /* 0x0010000008087890 */ /* 0x000fc8000fffe1ff */
[----:B------:R-:W-:Y:S02]  /*0980*/  USHF.L.U32 UR9, UR8, 0xb, URZ ;  /* 0x0000000b08097899 */ /* 0x000fe400080006ff */
[----:B------:R-:W-:Y:S02]  /*0990*/  USHF.L.U32 UR8, UR8, 0x1, URZ ;  /* 0x0000000108087899 */ /* 0x000fe400080006ff */
[----:B-1----:R-:W-:Y:S02]  /*09a0*/  ULEA UR6, UR6, UR5, 0x18 ;  /* 0x0000000506067291 */ /* 0x002fe4000f8ec0ff */
[----:B------:R-:W-:-:S04]  /*09b0*/  UIADD3 UR4, UPT, UPT, -UR4, 0x100000, URZ ;  /* 0x0010000004047890 */ /* 0x000fc8000fffe1ff */
[----:B------:R-:W-:Y:S02]  /*09c0*/  USHF.L.U32 UR5, UR4, 0xb, URZ ;  /* 0x0000000b04057899 */ /* 0x000fe400080006ff */
[----:B------:R-:W-:Y:S01]  /*09d0*/  USHF.L.U32 UR4, UR4, 0x1, URZ ;  /* 0x0000000104047899 */ /* 0x000fe200080006ff */
[----:B------:R-:W1:Y:S03]  /*09e0*/  FENCE.VIEW.ASYNC.S ;  /* 0x00000000000073c6 */ /* 0x000e660000000000 */
[----:B-1----:R2:W1:Y:S08]  /*09f0*/  SYNCS.EXCH.64 URZ, [UR6+0x60], UR8 ;  /* 0x0000600806ff75b2 */ /* 0x0024700008000100 */
[----:B------:R2:W1:Y:S01]  /*0a00*/  SYNCS.EXCH.64 URZ, [UR6+0x70], UR4 ;  /* 0x0000700406ff75b2 */ /* 0x0004620008000100 */
[----:B------:R2:W1:Y:S01]  /*0a10*/  SYNCS.EXCH.64 URZ, [UR6+0x68], UR8 ;  /* 0x0000680806ff75b2 */ /* 0x0004620008000100 */
[----:B------:R2:W1:Y:S02]  /*0a20*/  SYNCS.EXCH.64 URZ, [UR6+0x78], UR4 ;  /* 0x0000780406ff75b2 */ /* 0x0004640008000100 */
[----:B--2---:R-:W-:Y:S01]  /*0a30*/  NOP ;  /* 0x0000000000007918 */ /* 0x004fe20000000000 */
.L_x_12:
        /* <DEDUP_REMOVED lines=18> */
[----:B------:R2:W1:Y:S01]  /*0b60*/  SYNCS.EXCH.64 URZ, [UR4+0xa0], UR6 ;  /* 0x0000a00604ff75b2 */ /* 0x0004620008000100 */
[----:B------:R2:W1:Y:S01]  /*0b70*/  SYNCS.EXCH.64 URZ, [UR4+0x88], UR8 ;  /* 0x0000880804ff75b2 */ /* 0x0004620008000100 */
[----:B------:R2:W1:Y:S01]  /*0b80*/  SYNCS.EXCH.64 URZ, [UR4+0xa8], UR6 ;  /* 0x0000a80604ff75b2 */ /* 0x0004620008000100 */
[----:B------:R2:W1:Y:S01]  /*0b90*/  SYNCS.EXCH.64 URZ, [UR4+0x90], UR8 ;  /* 0x0000900804ff75b2 */ /* 0x0004620008000100 */
[----:B------:R2:W1:Y:S01]  /*0ba0*/  SYNCS.EXCH.64 URZ, [UR4+0xb0], UR6 ;  /* 0x0000b00604ff75b2 */ /* 0x0004620008000100 */
[----:B------:R2:W1:Y:S01]  /*0bb0*/  SYNCS.EXCH.64 URZ, [UR4+0x98], UR8 ;  /* 0x0000980804ff75b2 */ /* 0x0004620008000100 */
[----:B------:R2:W1:Y:S02]  /*0bc0*/  SYNCS.EXCH.64 URZ, [UR4+0xb8], UR6 ;  /* 0x0000b80604ff75b2 */ /* 0x0004640008000100 */
[----:B--2---:R-:W-:Y:S01]  /*0bd0*/  NOP ;  /* 0x0000000000007918 */ /* 0x004fe20000000000 */
.L_x_13:
[----:B------:R-:W2:Y:S01]  /*0be0*/  SHFL.IDX PT, R2, R80, RZ, 0x1f ;  /* 0x00001fff50027589 */ /* 0x000ea200000e0000 */
[----:B------:R-:W1:Y:S01]  /*0bf0*/  S2UR UR48, SR_CgaCtaId ;  /* 0x00000000003079c3 */ /* 0x000e620000008800 */
[----:B------:R-:W-:Y:S01]  /*0c00*/  NOP ;  /* 0x0000000000007918 */ /* 0x000fe20000000000 */
[----:B--2---:R-:W-:-:S13]  /*0c10*/  ISETP.NE.AND P0, PT, R2, 0x3, PT ;  /* 0x000000030200780c */ /* 0x004fda0003f05270 */
[----:B-1----:R-:W-:Y:S05]  /*0c20*/  @P0 BRA `(.L_x_14) ;  /* 0x0000000000340947 */ /* 0x002fea0003800000 */
[----:B------:R-:W-:Y:S01]  /*0c30*/  UMOV UR4, 0x400 ;  /* 0x0000040000047882 */ /* 0x000fe20000000000 */
[----:B------:R-:W-:Y:S01]  /*0c40*/  UMOV UR6, 0x20 ;  /* 0x0000002000067882 */ /* 0x000fe20000000000 */
[----:B------:R-:W-:Y:S02]  /*0c50*/  ULEA UR4, UR48, UR4, 0x18 ;  /* 0x0000000430047291 */ /* 0x000fe4000f8ec0ff */
[----:B------:R-:W-:-:S04]  /*0c60*/  UIADD3 UR6, UPT, UPT, -UR6, 0x100000, URZ ;  /* 0x0010000006067890 */ /* 0x000fc8000fffe1ff */
[----:B------:R-:W-:Y:S02]  /*0c70*/  USHF.L.U32 UR7, UR6, 0xb, URZ ;  /* 0x0000000b06077899 */ /* 0x000fe400080006ff */
[----:B------:R-:W-:Y:S01]  /*0c80*/  USHF.L.U32 UR6, UR6, 0x1, URZ ;  /* 0x0000000106067899 */ /* 0x000fe200080006ff */
[----:B------:R-:W-:Y:S01]  /*0c90*/  ELECT P0, URZ, PT ;  /* 0x0000000000ff782f */ /* 0x000fe20003800000 */
[----:B------:R-:W1:Y:S10]  /*0ca0*/  FENCE.VIEW.ASYNC.S ;  /* 0x00000000000073c6 */ /* 0x000e740000000000 */
[----:B-1----:R1:W2:Y:S01]  /*0cb0*/  SYNCS.EXCH.64 URZ, [UR4+0xc0], UR6 ;  /* 0x0000c00604ff75b2 */ /* 0x0022a20008000100 */
[----:B------:R1:W1:Y:S01]  /*0cc0*/  SYNCS.EXCH.64 URZ, [UR4+0xd0], UR6 ;  /* 0x0000d00604ff75b2 */ /* 0x0002620008000100 */
[----:B------:R1:W1:Y:S01]  /*0cd0*/  SYNCS.EXCH.64 URZ, [UR4+0xc8], UR6 ;  /* 0x0000c80604ff75b2 */ /* 0x0002620008000100 */
[----:B------:R1:W1:Y:S01]  /*0ce0*/  SYNCS.EXCH.64 URZ, [UR4+0xd8], UR6 ;  /* 0x0000d80604ff75b2 */ /* 0x0002620008000100 */
[----:B------:R-:W-:Y:S01]  /*0cf0*/  NOP ;  /* 0x0000000000007918 */ /* 0x000fe20000000000 */
.L_x_14:
[----:B-1----:R-:W1:Y:S01]  /*0d00*/  LDCU UR4, c[0x0][0x36c] ;  /* 0x00006d80ff0477ac */ /* 0x002e620008000800 */
[----:B------:R-:W-:Y:S01]  /*0d10*/  ISETP.NE.OR P3, PT, R0, 0x2, !P3 ;  /* 0x000000020000780c */ /* 0x000fe20005f65670 */
[----:B------:R-:W-:Y:S01]  /*0d20*/  NOP ;  /* 0x0000000000007918 */ /* 0x000fe20000000000 */
[----:B------:R-:W-:Y:S01]  /*0d30*/  LOP3.LUT R0, R76, 0x1f, RZ, 0xc0, !PT ;  /* 0x0000001f4c007812 */ /* 0x000fe200078ec0ff */
[----:B------:R-:W-:Y:S02]  /*0d40*/  UISETP.NE.AND UP4, UPT, UR22, URZ, UPT ;  /* 0x000000ff1600728c */ /* 0x000fe4000bf85270 */
[----:B-1----:R-:W-:-:S09]  /*0d50*/  UISETP.EQ.U32.AND UP5, UPT, UR4, 0x1, UPT ;  /* 0x000000010400788c */ /* 0x002fd2000bfa2070 */
[----:B------:R-:W-:Y:S05]  /*0d60*/  BRA.U !UP5, `(.L_x_15) ;  /* 0x000000010d087547 */ /* 0x000fea000b800000 */
[----:B--234-:R-:W-:Y:S01]  /*0d70*/  UCGABAR_ARV ;  /* 0x00000000000079c7 */ /* 0x01cfe20008000000 */
[----:B------:R-:W-:Y:S05]  /*0d80*/  BRA `(.L_x_16) ;  /* 0x0000000000047947 */ /* 0x000fea0003800000 */
.L_x_15:
[----:B--234-:R-:W-:Y:S01]  /*0d90*/  NOP ;  /* 0x0000000000007918 */ /* 0x01cfe20000000000 */
.L_x_16:
[----:B------:R-:W1:Y:S01]  /*0da0*/  S2UR UR7, SR_CTAID.X ;  /* 0x00000000000779c3 */ /* 0x000e620000002500 */
[----:B------:R-:W-:-:S05]  /*0db0*/  CS2R.32 R3, SR_CgaSize ;  /* 0x0000000000037805 */ /* 0x000fca0000008a00 */
[----:B------:R-:W-:-:S05]  /*0dc0*/  IMAD R3, R3, -0xa0, RZ ;  /* 0xffffff6003037824 */ /* 0x000fca00078e02ff */
[----:B------:R-:W-:-:S14]  /*0dd0*/  R2UR UR5, R3 ;  /* 0x00000000030572ca */ /* 0x000fdc00000e0000 */
[----:B------:R-:W2:Y:S01]  /*0de0*/  LDCU UR5, c[0x0][UR5+0x2b0] ;  /* 0x00005600050577ac */ /* 0x000ea20008000800 */
[----:B------:R-:W-:-:S05]  /*0df0*/  CS2R.32 R3, SR_CgaSize ;  /* 0x0000000000037805 */ /* 0x000fca0000008a00 */
[----:B------:R-:W-:-:S05]  /*0e00*/  IMAD R3, R3, -0xa0, RZ ;  /* 0xffffff6003037824 */ /* 0x000fca00078e02ff */
[----:B------:R-:W-:-:S14]  /*0e10*/  R2UR UR4, R3 ;  /* 0x00000000030472ca */ /* 0x000fdc00000e0000 */
[----:B------:R-:W3:Y:S01]  /*0e20*/  LDCU UR4, c[0x0][UR4+0x2b4] ;  /* 0x00005680040477ac */ /* 0x000ee20008000800 */
[----:B------:R-:W4:Y:S01]  /*0e30*/  S2UR UR8, SR_CTAID.Y ;  /* 0x00000000000879c3 */ /* 0x000f220000002600 */
[----:B------:R-:W3:Y:S01]  /*0e40*/  LDCU UR23, c[0x0][0xb24] ;  /* 0x00016480ff1777ac */ /* 0x000ee20008000800 */
[----:B------:R-:W-:-:S05]  /*0e50*/  CS2R.32 R3, SR_CgaSize ;  /* 0x0000000000037805 */ /* 0x000fca0000008a00 */
[----:B------:R-:W-:-:S05]  /*0e60*/  IMAD R3, R3, -0xa0, RZ ;  /* 0xffffff6003037824 */ /* 0x000fca00078e02ff */
[----:B------:R-:W-:-:S14]  /*0e70*/  R2UR UR60, R3 ;  /* 0x00000000033c72ca */ /* 0x000fdc00000e0000 */
[----:B------:R-:W3:Y:S01]  /*0e80*/  LDCU UR60, c[0x0][UR60+0x2a0] ;  /* 0x000054003c3c77ac */ /* 0x000ee20008000800 */
[----:B------:R-:W1:Y:S01]  /*0e90*/  S2UR UR36, SR_CTAID.Z ;  /* 0x00000000002479c3 */ /* 0x000e620000002700 */
[----:B------:R-:W-:-:S05]  /*0ea0*/  CS2R.32 R3, SR_CgaSize ;  /* 0x0000000000037805 */ /* 0x000fca0000008a00 */
[----:B------:R-:W-:-:S05]  /*0eb0*/  IMAD R3, R3, -0xa0, RZ ;  /* 0xffffff6003037824 */ /* 0x000fca00078e02ff */
[----:B------:R-:W-:-:S14]  /*0ec0*/  R2UR UR57, R3 ;  /* 0x00000000033972ca */ /* 0x000fdc00000e0000 */
[----:B------:R-:W3:Y:S01]  /*0ed0*/  LDCU UR57, c[0x0][UR57+0x2a4] ;  /* 0x00005480393977ac */ /* 0x000ee20008000800 */
[----:B------:R-:W3:Y:S01]  /*0ee0*/  LDCU UR40, c[0x0][0xb24] ;  /* 0x00016480ff2877ac */ /* 0x000ee20008000800 */
[----:B-1----:R-:W-:Y:S01]  /*0ef0*/  I2FP.F32.U32 R3, UR7 ;  /* 0x0000000700037c45 */ /* 0x002fe20008201000 */
[----:B------:R-:W1:Y:S04]  /*0f00*/  LDCU UR26, c[0x0][0xb30] ;  /* 0x00016600ff1a77ac */ /* 0x000e680008000800 */
[----:B--2---:R-:W-:Y:S01]  /*0f10*/  FMUL R3, R3, UR5 ;  /* 0x0000000503037c20 */ /* 0x004fe20008400000 */
[----:B------:R-:W-:Y:S01]  /*0f20*/  USHF.L.U32 UR24, UR48, 0xa, URZ ;  /* 0x0000000a30187899 */ /* 0x000fe200080006ff */
[----:B----4-:R-:W-:Y:S01]  /*0f30*/  I2FP.F32.U32 R2, UR8 ;  /* 0x0000000800027c45 */ /* 0x010fe20008201000 */
[----:B---3--:R-:W-:-:S03]  /*0f40*/  UISETP.GE.AND UP2, UPT, UR23, 0x1, UPT ;  /* 0x000000011700788c */ /* 0x008fc6000bf46270 */
[----:B------:R-:W2:Y:S01]  /*0f50*/  F2I.U32.TRUNC.NTZ R3, R3 ;  /* 0x0000000300037305 */ /* 0x000ea2000020f000 */
[----:B------:R-:W-:Y:S01]  /*0f60*/  UMOV UR46, UR7 ;  /* 0x00000007002e7c82 */ /* 0x000fe20008000000 */
[----:B------:R-:W-:Y:S01]  /*0f70*/  FMUL R2, R2, UR4 ;  /* 0x0000000402027c20 */ /* 0x000fe20008400000 */
[----:B------:R-:W-:-:S05]  /*0f80*/  UMOV UR45, UR8 ;  /* 0x00000008002d7c82 */ /* 0x000fca0008000000 */
[----:B------:R-:W3:Y:S01]  /*0f90*/  F2I.U32.TRUNC.NTZ R2, R2 ;  /* 0x0000000200027305 */ /* 0x000ee2000020f000 */
[----:B--2---:R-:W-:Y:S02]  /*0fa0*/  R2UR UR4, R3 ;  /* 0x00000000030472ca */ /* 0x004fe400000e0000 */
[----:B---3--:R-:W-:Y:S02]  /*0fb0*/  R2UR UR6, R2 ;  /* 0x00000000020672ca */ /* 0x008fe400000e0000 */
[----:B------:R-:W-:-:S09]  /*0fc0*/  PRMT R2, RZ, 0x7610, R2 ;  /* 0x00007610ff027816 */ /* 0x000fd20000000002 */
[----:B------:R-:W-:-:S04]  /*0fd0*/  UIADD3 UR5, UPT, UPT, -UR4, URZ, URZ ;  /* 0x000000ff04057290 */ /* 0x000fc8000fffe1ff */
[----:B------:R-:W-:Y:S02]  /*0fe0*/  UIMAD UR60, UR60, UR5, UR7 ;  /* 0x000000053c3c72a4 */ /* 0x000fe4000f8e0207 */
[----:B------:R-:W-:-:S04]  /*0ff0*/  UIADD3 UR4, UPT, UPT, -UR6, URZ, URZ ;  /* 0x000000ff06047290 */ /* 0x000fc8000fffe1ff */
[----:B------:R-:W-:Y:S01]  /*1000*/  UIMAD UR57, UR57, UR4, UR8 ;  /* 0x00000004393972a4 */ /* 0x000fe2000f8e0208 */
[----:B-1----:R-:W-:Y:S11]  /*1010*/  BRA.U UP4, `(.L_x_17) ;  /* 0x0000000104247547 */ /* 0x002ff6000b800000 */
[----:B------:R-:W-:Y:S02]  /*1020*/  UISETP.NE.AND UP0, UPT, UR57, URZ, UPT ;  /* 0x000000ff3900728c */ /* 0x000fe4000bf05270 */
[----:B------:R-:W-:Y:S02]  /*1030*/  UISETP.NE.AND UP1, UPT, UR57, 0x1, UPT ;  /* 0x000000013900788c */ /* 0x000fe4000bf25270 */
[----:B------:R-:W-:Y:S02]  /*1040*/  UISETP.EQ.OR UP0, UPT, UR60, URZ, !UP0 ;  /* 0x000000ff3c00728c */ /* 0x000fe4000c702670 */
[----:B------:R-:W-:Y:S02]  /*1050*/  USEL UR4, URZ, 0x2, UP1 ;  /* 0x00000002ff047887 */ /* 0x000fe40008800000 */
[----:B------:R-:W-:Y:S02]  /*1060*/  USEL UR5, URZ, 0x1, !UP0 ;  /* 0x00000001ff057887 */ /* 0x000fe4000c000000 */
[----:B------:R-:W-:-:S04]  /*1070*/  UISETP.NE.AND UP0, UPT, UR60, URZ, UPT ;  /* 0x000000ff3c00728c */ /* 0x000fc8000bf05270 */
[----:B------:R-:W-:-:S04]  /*1080*/  USEL UR4, UR4, 0x2, UP0 ;  /* 0x0000000204047887 */ /* 0x000fc80008000000 */
[----:B------:R-:W-:-:S06]  /*1090*/  UIADD3 UR4, UPT, UPT, UR5, UR4, URZ ;  /* 0x0000000405047290 */ /* 0x000fcc000fffe0ff */
[----:B------:R-:W-:Y:S02]  /*10a0*/  MOV R2, UR4 ;  /* 0x0000000400027c02 */ /* 0x000fe40008000f00 */
.L_x_17:
[----:B------:R-:W-:Y:S05]  /*10b0*/  BRA.U !UP2, `(.L_x_18) ;  /* 0x000000010ad47547 */ /* 0x000fea000b800000 */
[----:B------:R-:W1:Y:S01]  /*10c0*/  LDCU.128 UR12, c[0x0][0xb10] ;  /* 0x00016200ff0c77ac */ /* 0x000e620008000c00 */
[----:B------:R-:W2:Y:S01]  /*10d0*/  LDCU UR6, c[0x0][0x370] ;  /* 0x00006e00ff0677ac */ /* 0x000ea20008000800 */
[----:B------:R-:W3:Y:S01]  /*10e0*/  LDCU UR5, c[0x0][0x374] ;  /* 0x00006e80ff0577ac */ /* 0x000ee20008000800 */
[----:B------:R-:W4:Y:S01]  /*10f0*/  LDCU UR25, c[0x0][0xb0c] ;  /* 0x00016180ff1977ac */ /* 0x000f220008000800 */
[----:B------:R-:W4:Y:S01]  /*1100*/  LDCU UR4, c[0x0][0xb20] ;  /* 0x00016400ff0477ac */ /* 0x000f220008000800 */
[----:B------:R-:W4:Y:S01]  /*1110*/  LDCU.64 UR8, c[0x0][0xb28] ;  /* 0x00016500ff0877ac */ /* 0x000f220008000a00 */
[----:B-1----:R-:W-:Y:S02]  /*1120*/  UISETP.NE.AND UP0, UPT, UR14, 0x1, UPT ;  /* 0x000000010e00788c */ /* 0x002fe4000bf05270 */
[----:B---3--:R-:W-:Y:S02]  /*1130*/  UIMAD.WIDE.U32 UR10, UR5, UR15, URZ ;  /* 0x0000000f050a72a5 */ /* 0x008fe4000f8e00ff */
[----:B--2---:R-:W-:-:S02]  /*1140*/  UIMAD.WIDE.U32 UR18, UR6, UR12, URZ ;  /* 0x0000000c061272a5 */ /* 0x004fc4000f8e00ff */
[----:B----4-:R-:W-:Y:S02]  /*1150*/  UISETP.NE.AND UP1, UPT, UR25, 0x1, UPT ;  /* 0x000000011900788c */ /* 0x010fe4000bf25270 */
[----:B------:R-:W-:Y:S01]  /*1160*/  UISETP.NE.AND UP2, UPT, UR23, 0x1, UPT ;  /* 0x000000011700788c */ /* 0x000fe2000bf45270 */
[----:B------:R-:W-:Y:S02]  /*1170*/  UMOV UR10, UR11 ;  /* 0x0000000b000a7c82 */ /* 0x000fe40008000000 */
[----:B------:R-:W-:Y:S01]  /*1180*/  UMOV UR18, UR19 ;  /* 0x0000001300127c82 */ /* 0x000fe20008000000 */
[----:B------:R-:W-:Y:S02]  /*1190*/  @UP0 USHF.R.U32.HI UR5, URZ, UR4, UR10 ;  /* 0x00000004ff050299 */ /* 0x000fe4000801160a */
[----:B------:R-:W-:Y:S02]  /*11a0*/  UIMAD.WIDE.U32 UR20, UR45, UR15, URZ ;  /* 0x0000000f2d1472a5 */ /* 0x000fe4000f8e00ff */
[----:B------:R-:W-:-:S02]  /*11b0*/  UIMAD.WIDE.U32 UR10, UR5, UR8, URZ ;  /* 0x00000008050a72a5 */ /* 0x000fc4000f8e00ff */
[----:B------:R-:W-:Y:S02]  /*11c0*/  @UP1 USHF.R.U32.HI UR6, URZ, UR13, UR18 ;  /* 0x0000000dff061299 */ /* 0x000fe40008011612 */
[----:B------:R-:W-:Y:S02]  /*11d0*/  UIMAD.WIDE.U32 UR16, UR46, UR12, URZ ;  /* 0x0000000c2e1072a5 */ /* 0x000fe4000f8e00ff */
[----:B------:R-:W-:Y:S01]  /*11e0*/  UIMAD.WIDE.U32 UR18, UR6, UR8, URZ ;  /* 0x00000008061272a5 */ /* 0x000fe2000f8e00ff */
[----:B------:R-:W-:Y:S01]  /*11f0*/  UMOV UR20, UR21 ;  /* 0x0000001500147c82 */ /* 0x000fe20008000000 */
[----:B------:R-:W-:Y:S01]  /*1200*/  UMOV UR10, UR11 ;  /* 0x0000000b000a7c82 */ /* 0x000fe20008000000 */
[----:B------:R-:W-:Y:S02]  /*1210*/  USHF.R.U32.HI UR20, URZ, UR4, UR20 ;  /* 0x00000004ff147299 */ /* 0x000fe40008011614 */
[----:B------:R-:W-:Y:S02]  /*1220*/  @UP2 USHF.R.U32.HI UR5, URZ, UR9, UR10 ;  /* 0x00000009ff052299 */ /* 0x000fe4000801160a */
[----:B------:R-:W-:Y:S01]  /*1230*/  UMOV UR7, UR19 ;  /* 0x0000001300077c82 */ /* 0x000fe20008000000 */
[----:B------:R-:W-:Y:S01]  /*1240*/  UMOV UR16, UR17 ;  /* 0x0000001100107c82 */ /* 0x000fe20008000000 */
[----:B------:R-:W-:-:S02]  /*1250*/  @UP2 USHF.R.U32.HI UR6, URZ, UR9, UR7 ;  /* 0x00000009ff062299 */ /* 0x000fc40008011607 */
[----:B------:R-:W-:Y:S02]  /*1260*/  USHF.R.U32.HI UR13, URZ, UR13, UR16 ;  /* 0x0000000dff0d7299 */ /* 0x000fe40008011610 */
[----:B------:R-:W-:Y:S02]  /*1270*/  USEL UR4, UR45, UR20, !UP0 ;  /* 0x000000142d047287 */ /* 0x000fe4000c000000 */
[----:B------:R-:W-:Y:S02]  /*1280*/  UIMAD UR7, UR5, UR23, URZ ;  /* 0x00000017050772a4 */ /* 0x000fe4000f8e02ff */
[----:B------:R-:W-:Y:S02]  /*1290*/  USEL UR5, UR46, UR13, !UP1 ;  /* 0x0000000d2e057287 */ /* 0x000fe4000c800000 */
[----:B------:R-:W-:Y:S02]  /*12a0*/  UIMAD UR12, UR6, UR23, URZ ;  /* 0x00000017060c72a4 */ /* 0x000fe4000f8e02ff */
[----:B------:R-:W-:-:S02]  /*12b0*/  UISETP.GE.AND UP0, UPT, UR4, UR7, UPT ;  /* 0x000000070400728c */ /* 0x000fc4000bf06270 */
[----:B------:R-:W-:Y:S02]  /*12c0*/  UIMAD.WIDE.U32 UR10, UR4, UR8, URZ ;  /* 0x00000008040a72a5 */ /* 0x000fe4000f8e00ff */
[----:B------:R-:W-:Y:S02]  /*12d0*/  UISETP.GE.OR UP0, UPT, UR5, UR12, UP0 ;  /* 0x0000000c0500728c */ /* 0x000fe40008706670 */
[----:B------:R-:W-:Y:S02]  /*12e0*/  UIMAD.WIDE.U32 UR12, UR5, UR8, URZ ;  /* 0x00000008050c72a5 */ /* 0x000fe4000f8e00ff */
[----:B------:R-:W-:Y:S01]  /*12f0*/  UIADD3 UR10, UPT, UPT, -UR4, URZ, URZ ;  /* 0x000000ff040a7290 */ /* 0x000fe2000fffe1ff */
[----:B------:R-:W-:Y:S01]  /*1300*/  UMOV UR8, UR11 ;  /* 0x0000000b00087c82 */ /* 0x000fe20008000000 */
[----:B------:R-:W-:Y:S02]  /*1310*/  UIADD3 UR11, UPT, UPT, -UR5, URZ, URZ ;  /* 0x000000ff050b7290 */ /* 0x000fe4000fffe1ff */
[----:B------:R-:W-:-:S03]  /*1320*/  USHF.R.U32.HI UR8, URZ, UR9, UR8 ;  /* 0x00000009ff087299 */ /* 0x000fc60008011608 */
[----:B------:R-:W-:Y:S01]  /*1330*/  @!UP0 UMOV UR7, UR13 ;  /* 0x0000000d00078c82 */ /* 0x000fe20008000000 */
[----:B------:R-:W-:Y:S02]  /*1340*/  UIMAD UR45, UR14, UR10, UR45 ;  /* 0x0000000a0e2d72a4 */ /* 0x000fe4000f8e022d */
[----:B------:R-:W-:Y:S02]  /*1350*/  USEL UR8, UR4, UR8, !UP2 ;  /* 0x0000000804087287 */ /* 0x000fe4000d000000 */
[----:B------:R-:W-:Y:S02]  /*1360*/  @!UP0 USHF.R.U32.HI UR7, URZ, UR9, UR7 ;  /* 0x00000009ff078299 */ /* 0x000fe40008011607 */
[----:B------:R-:W-:Y:S02]  /*1370*/  UIADD3 UR9, UPT, UPT, -UR8, URZ, URZ ;  /* 0x000000ff08097290 */ /* 0x000fe4000fffe1ff */
[----:B------:R-:W-:Y:S02]  /*1380*/  @!UP0 USEL UR7, UR5, UR7, !UP2 ;  /* 0x0000000705078287 */ /* 0x000fe4000d000000 */
[----:B------:R-:W-:-:S02]  /*1390*/  UIMAD UR9, UR23, UR9, UR4 ;  /* 0x00000009170972a4 */ /* 0x000fc4000f8e0204 */
[----:B------:R-:W-:Y:S02]  /*13a0*/  @!UP0 UIADD3 UR8, UPT, UPT, UR8, -UR7, URZ ;  /* 0x8000000708088290 */ /* 0x000fe4000fffe0ff */
[----:B------:R-:W-:Y:S02]  /*13b0*/  @!UP0 UIMAD UR6, UR9, UR6, UR7 ;  /* 0x00000006090682a4 */ /* 0x000fe4000f8e0207 */
[----:B------:R-:W-:Y:S02]  /*13c0*/  @!UP0 UIMAD UR4, UR8, UR23, UR5 ;  /* 0x00000017080482a4 */ /* 0x000fe4000f8e0205 */
[----:B------:R-:W-:Y:S02]  /*13d0*/  UIMAD UR46, UR25, UR11, UR46 ;  /* 0x0000000b192e72a4 */ /* 0x000fe4000f8e022e */
[----:B------:R-:W-:Y:S01]  /*13e0*/  UIMAD UR45, UR4, UR14, UR45 ;  /* 0x0000000e042d72a4 */ /* 0x000fe2000f8e022d */
[----:B------:R-:W-:Y:S02]  /*13f0*/  @!UP0 UMOV UR5, UR6 ;  /* 0x0000000600058c82 */ /* 0x000fe40008000000 */
[----:B------:R-:W-:-:S12]  /*1400*/  UIMAD UR46, UR5, UR25, UR46 ;  /* 0x00000019052e72a4 */ /* 0x000fd8000f8e022e */
.L_x_18:
[----:B------:R-:W-:Y:S02]  /*1410*/  UISETP.NE.AND UP1, UPT, UR26, 0x1, UPT ;  /* 0x000000011a00788c */ /* 0x000fe4000bf25270 */
[----:B------:R-:W-:Y:S02]  /*1420*/  UISETP.NE.AND UP0, UPT, UR22, 0x2, UPT ;  /* 0x000000021600788c */ /* 0x000fe4000bf05270 */
[----:B------:R-:W-:-:S05]  /*1430*/  ULOP3.LUT UR21, UR24, 0x400, URZ, 0xc0, !UPT ;  /* 0x0000040018157892 */ /* 0x000fca000f8ec0ff */
[----:B------:R-:W-:Y:S07]  /*1440*/  BRA.U UP1, `(.L_x_19) ;  /* 0x0000000101447547 */ /* 0x000fee000b800000 */
[----:B------:R-:W1:Y:S01]  /*1450*/  LDCU.128 UR8, c[0x0][0xb10] ;  /* 0x00016200ff0877ac */ /* 0x000e620008000c00 */
[----:B------:R-:W2:Y:S01]  /*1460*/  LDCU UR12, c[0x0][0xb0c] ;  /* 0x00016180ff0c77ac */ /* 0x000ea20008000800 */
[----:B------:R-:W3:Y:S01]  /*1470*/  LDCU UR13, c[0x0][0xb20] ;  /* 0x00016400ff0d77ac */ /* 0x000ee20008000800 */
[----:B-1----:R-:W-:Y:S02]  /*1480*/  UIMAD.WIDE.U32 UR6, UR46, UR8, URZ ;  /* 0x000000082e0672a5 */ /* 0x002fe4000f8e00ff */
[----:B------:R-:W-:Y:S02]  /*1490*/  UIMAD.WIDE.U32 UR4, UR45, UR11, URZ ;  /* 0x0000000b2d0472a5 */ /* 0x000fe4000f8e00ff */
[----:B--2---:R-:W-:Y:S02]  /*14a0*/  UISETP.NE.AND UP2, UPT, UR12, 0x1, UPT ;  /* 0x000000010c00788c */ /* 0x004fe4000bf45270 */
[----:B------:R-:W-:Y:S01]  /*14b0*/  UISETP.NE.AND UP1, UPT, UR10, 0x1, UPT ;  /* 0x000000010a00788c */ /* 0x000fe2000bf25270 */
[----:B------:R-:W-:-:S02]  /*14c0*/  UMOV UR6, UR7 ;  /* 0x0000000700067c82 */ /* 0x000fc40008000000 */
[----:B------:R-:W-:Y:S01]  /*14d0*/  UMOV UR4, UR5 ;  /* 0x0000000500047c82 */ /* 0x000fe20008000000 */
[----:B------:R-:W-:Y:S02]  /*14e0*/  USHF.R.U32.HI UR6, URZ, UR9, UR6 ;  /* 0x00000009ff067299 */ /* 0x000fe40008011606 */
[----:B---3--:R-:W-:Y:S02]  /*14f0*/  USHF.R.U32.HI UR4, URZ, UR13, UR4 ;  /* 0x0000000dff047299 */ /* 0x008fe40008011604 */
[----:B------:R-:W-:Y:S02]  /*1500*/  USEL UR5, UR46, UR6, !UP2 ;  /* 0x000000062e057287 */ /* 0x000fe4000d000000 */
[----:B------:R-:W-:-:S04]  /*1510*/  USEL UR4, UR45, UR4, !UP1 ;  /* 0x000000042d047287 */ /* 0x000fc8000c800000 */
[----:B------:R-:W-:Y:S02]  /*1520*/  UIADD3 UR6, UPT, UPT, UR5, -UR4, URZ ;  /* 0x8000000405067290 */ /* 0x000fe4000fffe0ff */
[----:B------:R-:W-:Y:S02]  /*1530*/  UIADD3 UR4, UPT, UPT, -UR5, UR4, URZ ;  /* 0x0000000405047290 */ /* 0x000fe4000fffe1ff */
[----:B------:R-:W-:Y:S02]  /*1540*/  UIMAD UR45, UR6, UR10, UR45 ;  /* 0x0000000a062d72a4 */ /* 0x000fe4000f8e022d */
[----:B------:R-:W-:-:S12]  /*1550*/  UIMAD UR46, UR4, UR12, UR46 ;  /* 0x0000000c042e72a4 */ /* 0x000fd8000f8e022e */
.L_x_19:
[----:B------:R-:W-:Y:S05]  /*1560*/  BRA.U !UP5, `(.L_x_20) ;  /* 0x000000010d0c7547 */ /* 0x000fea000b800000 */
[----:B------:R-:W-:Y:S01]  /*1570*/  UCGABAR_WAIT ;  /* 0x0000000000007dc7 */ /* 0x000fe20008000000 */
[----:B------:R-:W-:Y:S01]  /*1580*/  CCTL.IVALL ;  /* 0x00000000ff00798f */ /* 0x000fe20002000000 */
[----:B------:R-:W-:Y:S05]  /*1590*/  BRA `(.L_x_21) ;  /* 0x0000000000047947 */ /* 0x000fea0003800000 */
.L_x_20:
[----:B------:R-:W-:Y:S06]  /*15a0*/  BAR.SYNC.DEFER_BLOCKING 0x0 ;  /* 0x0000000000007b1d */ /* 0x000fec0000010000 */
.L_x_21:
[----:B------:R-:W-:Y:S05]  /*15b0*/  BRA.U UP0, `(.L_x_22) ;  /* 0x0000001100bc7547 */ /* 0x000fea000b800000 */
[----:B------:R-:W1:Y:S01]  /*15c0*/  LDCU UR6, c[0x0][0x38c] ;  /* 0x00007180ff0677ac */ /* 0x000e620008000800 */
[----:B------:R-:W-:Y:S01]  /*15d0*/  PLOP3.LUT P1, PT, PT, PT, UP3, 0x80, 0x8 ;  /* 0x000000000008781c */ /* 0x000fe20003f2f038 */
[----:B------:R-:W-:Y:S01]  /*15e0*/  IMAD.MOV.U32 R12, RZ, RZ, 0x1 ;  /* 0x00000001ff0c7424 */ /* 0x000fe200078e00ff */
[----:B------:R-:W-:Y:S01]  /*15f0*/  ISETP.EQ.OR P2, PT, R0, RZ, P3 ;  /* 0x000000ff0000720c */ /* 0x000fe20001f42670 */
[----:B------:R-:W-:Y:S01]  /*1600*/  UISETP.NE.AND UP1, UPT, UR22, URZ, UPT ;  /* 0x000000ff1600728c */ /* 0x000fe2000bf25270 */
[----:B------:R-:W-:Y:S02]  /*1610*/  PLOP3.LUT P1, PT, P1, PT, PT, 0x8, 0x80 ;  /* 0x000000000080781c */ /* 0x000fe40000f2e170 */
[----:B------:R-:W-:Y:S01]  /*1620*/  CS2R R10, SRZ ;  /* 0x00000000000a7805 */ /* 0x000fe2000001ff00 */
[----:B------:R-:W-:Y:S01]  /*1630*/  IMAD.MOV.U32 R9, RZ, RZ, RZ ;  /* 0x000000ffff097224 */ /* 0x000fe200078e00ff */
[----:B------:R-:W2:Y:S01]  /*1640*/  LDCU UR39, c[0x0][0x370] ;  /* 0x00006e00ff2777ac */ /* 0x000ea20008000800 */
[----:B------:R-:W-:Y:S01]  /*1650*/  IMAD.MOV.U32 R8, RZ, RZ, 0x1 ;  /* 0x00000001ff087424 */ /* 0x000fe200078e00ff */
[----:B------:R-:W3:Y:S01]  /*1660*/  LDCU.64 UR28, c[0x0][0x348] ;  /* 0x00006900ff1c77ac */ /* 0x000ee20008000a00 */
[----:B------:R-:W-:-:S02]  /*1670*/  USHF.R.U32.HI UR44, URZ, 0x5, UR21 ;  /* 0x00000005ff2c7899 */ /* 0x000fc40008011615 */
[----:B-1----:R-:W-:Y:S02]  /*1680*/  UIADD3 UR5, UPT, UPT, UR6, 0x1f, URZ ;  /* 0x0000001f06057890 */ /* 0x002fe4000fffe0ff */
[----:B------:R-:W-:Y:S02]  /*1690*/  UIADD3 UR47, UPT, UPT, UR6, 0x3e, URZ ;  /* 0x0000003e062f7890 */ /* 0x000fe4000fffe0ff */
[----:B------:R-:W-:Y:S01]  /*16a0*/  USHF.R.S32.HI UR4, URZ, 0x1f, UR5 ;  /* 0x0000001fff047899 */ /* 0x000fe20008011405 */
[----:B------:R-:W1:Y:S03]  /*16b0*/  LDCU UR38, c[0x0][0x374] ;  /* 0x00006e80ff2677ac */ /* 0x000e660008000800 */
[----:B------:R-:W-:Y:S02]  /*16c0*/  ULEA.HI UR4, UR4, UR5, URZ, 0x5 ;  /* 0x0000000504047291 */ /* 0x000fe4000f8f28ff */
[----:B------:R-:W-:-:S02]  /*16d0*/  USEL UR25, UR34, 0x2, UP1 ;  /* 0x0000000222197887 */ /* 0x000fc40008800000 */
[----:B------:R-:W-:Y:S02]  /*16e0*/  USHF.R.S32.HI UR42, URZ, 0x5, UR4 ;  /* 0x00000005ff2a7899 */ /* 0x000fe40008011404 */
[----:B------:R-:W-:Y:S02]  /*16f0*/  UIADD3 UR4, UPT, UPT, UR6, -0x1, URZ ;  /* 0xffffffff06047890 */ /* 0x000fe4000fffe0ff */
[----:B------:R-:W-:Y:S02]  /*1700*/  UISETP.LT.U32.AND UP0, UPT, UR42, 0x4, UPT ;  /* 0x000000042a00788c */ /* 0x000fe4000bf01070 */
[----:B------:R-:W-:Y:S02]  /*1710*/  UISETP.GE.U32.AND UP2, UPT, UR4, -0x3f, UPT ;  /* 0xffffffc10400788c */ /* 0x000fe4000bf46070 */
[----:B------:R-:W-:Y:S01]  /*1720*/  USEL UR41, UR42, 0x4, UP0 ;  /* 0x000000042a297887 */ /* 0x000fe20008000000 */
[----:B------:R-:W-:-:S03]  /*1730*/  UMOV UR5, URZ ;  /* 0x000000ff00057c82 */ /* 0x000fc60008000000 */
[----:B------:R-:W-:Y:S02]  /*1740*/  UIADD3 UR24, UPT, UPT, UR41, -0x1, URZ ;  /* 0xffffffff29187890 */ /* 0x000fe4000fffe0ff */
[----:B------:R-:W-:-:S03]  /*1750*/  UIADD3 UR43, UPT, UPT, UR42, -UR41, URZ ;  /* 0x800000292a2b7290 */ /* 0x000fc6000fffe0ff */
[----:B------:R-:W-:-:S04]  /*1760*/  @UP2 UIADD3 UR24, UPT, UPT, UR41, URZ, URZ ;  /* 0x000000ff29182290 */ /* 0x000fc8000fffe0ff */
[----:B-123--:R-:W-:-:S12]  /*1770*/  UIADD3 UR24, UPT, UPT, UR24, 0x1, URZ ;  /* 0x0000000118187890 */ /* 0x00efd8000fffe0ff */
.L_x_42:
[----:B------:R-:W-:Y:S01]  /*1780*/  UISETP.NE.AND UP0, UPT, UR48, URZ, UPT ;  /* 0x000000ff3000728c */ /* 0x000fe2000bf05270 */
[----:B------:R-:W1:Y:S08]  /*1790*/  S2UR UR48, SR_CgaCtaId ;  /* 0x00000000003079c3 */ /* 0x000e700000008800 */
[----:B------:R-:W-:Y:S05]  /*17a0*/  BRA.U UP0, `(.L_x_23) ;  /* 0x0000000100347547 */ /* 0x000fea000b800000 */
[----:B------:R-:W2:Y:S01]  /*17b0*/  S2R R0, SR_CgaCtaId ;  /* 0x0000000000007919 */ /* 0x000ea20000008800 */
[----:B------:R-:W-:-:S04]  /*17c0*/  MOV R2, 0x400 ;  /* 0x0000040000027802 */ /* 0x000fc80000000f00 */
[----:B--2---:R-:W-:Y:S02]  /*17d0*/  LEA R0, R0, R2, 0x18 ;  /* 0x0000000200007211 */ /* 0x004fe400078ec0ff */
[----:B------:R-:W-:-:S03]  /*17e0*/  SHF.L.U32 R2, R8, 0x1f, RZ ;  /* 0x0000001f08027819 */ /* 0x000fc600000006ff */
[----:B------:R-:W-:-:S04]  /*17f0*/  IMAD R0, R9, 0x8, R0 ;  /* 0x0000000809007824 */ /* 0x000fc800078e0200 */
[----:B------:R-:W2:Y:S02]  /*1800*/  SYNCS.PHASECHK.TRANS64.TRYWAIT P0, [R0+URZ+0xd0], R2 ;  /* 0x0000d002000075a7 */ /* 0x000ea400080011ff */
[----:B--2---:R-:W-:Y:S05]  /*1810*/  @!P0 BRA `(.L_x_24) ;  /* 0x0000004c00948947 */ /* 0x004fea0003800000 */
.L_x_102:
[----:B------:R-:W-:Y:S01]  /*1820*/  VIADD R9, R9, 0x1 ;  /* 0x0000000109097836 */ /* 0x000fe20000000000 */
[----:B------:R2:W-:Y:S04]  /*1830*/  SYNCS.ARRIVE.TRANS64.A1T0 RZ, [R0+URZ+0xc0], RZ ;  /* 0x0000c0ff00ff79a7 */ /* 0x0005e800081000ff */
[----:B------:R-:W-:-:S04]  /*1840*/  ISETP.NE.AND P0, PT, R9, 0x2, PT ;  /* 0x000000020900780c */ /* 0x000fc80003f05270 */
[----:B------:R-:W-:Y:S02]  /*1850*/  SEL R9, R9, RZ, P0 ;  /* 0x000000ff09097207 */ /* 0x000fe40000000000 */
[----:B--2---:R-:W-:-:S04]  /*1860*/  SEL R0, RZ, 0x1, P0 ;  /* 0x00000001ff007807 */ /* 0x004fc80000000000 */
[----:B------:R-:W-:-:S07]  /*1870*/  LOP3.LUT R8, R8, R0, RZ, 0x3c, !PT ;  /* 0x0000000008087212 */ /* 0x000fce00078e3cff */
.L_x_23:
[----:B------:R-:W-:Y:S01]  /*1880*/  UMOV UR6, 0x400 ;  /* 0x0000040000067882 */ /* 0x000fe20000000000 */
[----:B------:R-:W-:Y:S01]  /*1890*/  SHF.L.U32 R0, R12, 0x1f, RZ ;  /* 0x0000001f0c007819 */ /* 0x000fe200000006ff */
[----:B-1----:R-:W-:Y:S02]  /*18a0*/  ULEA UR6, UR48, UR6, 0x18 ;  /* 0x0000000630067291 */ /* 0x002fe4000f8ec0ff */
[----:B------:R-:W-:Y:S02]  /*18b0*/  UISETP.GE.U32.AND UP0, UPT, UR47, 0x3f, UPT ;  /* 0x0000003f2f00788c */ /* 0x000fe4000bf06070 */
[----:B------:R-:W-:Y:S02]  /*18c0*/  ULEA UR4, UR5, UR6, 0x3 ;  /* 0x0000000605047291 */ /* 0x000fe4000f8e18ff */
[----:B------:R-:W-:Y:S02]  /*18d0*/  USHF.L.U32 UR11, UR45, 0x6, URZ ;  /* 0x000000062d0b7899 */ /* 0x000fe400080006ff */
[----:B------:R-:W-:Y:S01]  /*18e0*/  ULEA UR35, UR46, UR44, 0x6 ;  /* 0x0000002c2e237291 */ /* 0x000fe2000f8e30ff */
[----:B------:R-:W-:-:S04]  /*18f0*/  UMOV UR13, URZ ;  /* 0x000000ff000d7c82 */ /* 0x000fc80008000000 */
[----:B------:R1:W2:Y:S01]  /*1900*/  SYNCS.PHASECHK.TRANS64.TRYWAIT P0, [UR4+0x20], R0 ;  /* 0x00002000ff0075a7 */ /* 0x0002a20008001104 */
[----:B------:R-:W-:Y:S06]  /*1910*/  BRA.U !UP0, `(.L_x_25) ;  /* 0x0000000108bc7547 */ /* 0x000fec000b800000 */
[----:B------:R-:W-:Y:S01]  /*1920*/  UMOV UR7, URZ ;  /* 0x000000ff00077c82 */ /* 0x000fe20008000000 */
[----:B------:R-:W-:-:S05]  /*1930*/  UMOV UR4, UR5 ;  /* 0x0000000500047c82 */ /* 0x000fca0008000000 */
.L_x_31:
[----:B------:R-:W-:Y:S01]  /*1940*/  ULEA UR33, UR4, UR6, 0x3 ;  /* 0x0000000604217291 */ /* 0x000fe2000f8e18ff */
[----:B--2---:R-:W-:Y:S01]  /*1950*/  @!P3 MOV R2, 0x1000 ;  /* 0x000010000002b802 */ /* 0x004fe20000000f00 */
[----:B--2-4-:R-:W-:Y:S10]  /*1960*/  @P0 BRA `(.L_x_26) ;  /* 0x00000000000c0947 */ /* 0x014ff40003800000 */
[----:B------:R-:W-:-:S04]  /*1970*/  SHF.L.U32 R3, R12, 0x1f, RZ ;  /* 0x0000001f0c037819 */ /* 0x000fc800000006ff */
[----:B------:R-:W2:Y:S02]  /*1980*/  SYNCS.PHASECHK.TRANS64.TRYWAIT P0, [UR33+0x20], R3 ;  /* 0x00002003ff0075a7 */ /* 0x000ea40008001121 */
[----:B--2---:R-:W-:Y:S05]  /*1990*/  @!P0 BRA `(.L_x_27) ;  /* 0x0000004c00488947 */ /* 0x004fea0003800000 */
.L_x_26:
[----:B------:R2:W-:Y:S01]  /*19a0*/  @!P3 SYNCS.ARRIVE.TRANS64 RZ, [UR33], R2 ;  /* 0x00000002ffffb9a7 */ /* 0x0005e20008000021 */
[----:B------:R-:W-:-:S04]  /*19b0*/  ULOP3.LUT UR5, UR25, 0x2, URZ, 0xfc, !UPT ;  /* 0x0000000219057892 */ /* 0x000fc8000f8efcff */
[----:B------:R-:W-:-:S09]  /*19c0*/  UISETP.NE.AND UP0, UPT, UR5, 0x2, UPT ;  /* 0x000000020500788c */ /* 0x000fd2000bf05270 */
[----:B------:R-:W-:Y:S05]  /*19d0*/  BRA.U UP0, `(.L_x_28) ;  /* 0x0000000100047547 */ /* 0x000fea000b800000 */
[----:B------:R-:W-:Y:S05]  /*19e0*/  BPT.TRAP 0x1 ;  /* 0x000000040000795c */ /* 0x000fea0000300000 */
.L_x_28:
[----:B------:R-:W-:Y:S04]  /*19f0*/  BSSY.RECONVERGENT B0, `(.L_x_29) ;  /* 0x0000003000007945 */ /* 0x000fe80003800200 */
[----:B------:R-:W-:Y:S05]  /*1a00*/  @P2 BRA `(.L_x_30) ;  /* 0x0000000000042947 */ /* 0x000fea0003800000 */
[----:B------:R-:W-:Y:S05]  /*1a10*/  BPT.TRAP 0x1 ;  /* 0x000000040000795c */ /* 0x000fea0000300000 */
.L_x_30:
[----:B------:R-:W-:Y:S05]  /*1a20*/  BSYNC.RECONVERGENT B0 ;  /* 0x0000000000007941 */ /* 0x000fea0003800200 */
.L_x_29:
[----:B------:R-:W-:Y:S02]  /*1a30*/  UIADD3 UR5, UPT, UPT, UR4, 0x1, URZ ;  /* 0x0000000104057890 */ /* 0x000fe4000fffe0ff */
[----:B------:R-:W-:Y:S02]  /*1a40*/  UIADD3 UR16, UP1, UPT, UR28, 0x80, URZ ;  /* 0x000000801c107890 */ /* 0x000fe4000ff3e0ff */
[----:B------:R-:W-:Y:S02]  /*1a50*/  UISETP.NE.AND UP0, UPT, UR5, 0x4, UPT ;  /* 0x000000040500788c */ /* 0x000fe4000bf05270 */
[----:B------:R-:W-:Y:S02]  /*1a60*/  USHF.L.U32 UR34, UR7, 0x5, URZ ;  /* 0x0000000507227899 */ /* 0x000fe400080006ff */
[----:B------:R-:W-:Y:S02]  /*1a70*/  USEL UR9, URZ, 0x1, UP0 ;  /* 0x00000001ff097887 */ /* 0x000fe40008000000 */
[----:B------:R-:W-:-:S02]  /*1a80*/  USEL UR5, UR5, URZ, UP0 ;  /* 0x000000ff05057287 */ /* 0x000fc40008000000 */
[----:B------:R-:W-:Y:S02]  /*1a90*/  UIADD3 UR14, UP0, UPT, UR28, 0x180, URZ ;  /* 0x000001801c0e7890 */ /* 0x000fe4000ff1e0ff */
[----:B------:R-:W-:Y:S01]  /*1aa0*/  ULEA UR8, UR5, UR6, 0x3 ;  /* 0x0000000605087291 */ /* 0x000fe2000f8e18ff */
[----:B------:R-:W-:Y:S01]  /*1ab0*/  LOP3.LUT R12, R12, UR9, RZ, 0x3c, !PT ;  /* 0x000000090c0c7c12 */ /* 0x000fe2000f8e3cff */
[----:B------:R-:W-:Y:S02]  /*1ac0*/  UIADD3.X UR17, UPT, UPT, URZ, UR29, URZ, UP1, !UPT ;  /* 0x0000001dff117290 */ /* 0x000fe40008ffe4ff */
[----:B------:R-:W-:Y:S01]  /*1ad0*/  UIADD3.X UR15, UPT, UPT, URZ, UR29, URZ, UP0, !UPT ;  /* 0x0000001dff0f7290 */ /* 0x000fe200087fe4ff */
[----:B-1----:R-:W-:Y:S01]  /*1ae0*/  SHF.L.U32 R0, R12, 0x1f, RZ ;  /* 0x0000001f0c007819 */ /* 0x002fe200000006ff */
[----:B------:R-:W-:Y:S01]  /*1af0*/  UMOV UR18, 0x0 ;  /* 0x0000000000127882 */ /* 0x000fe20000000000 */
[----:B------:R-:W-:Y:S01]  /*1b00*/  UMOV UR19, 0x10000000 ;  /* 0x1000000000137882 */ /* 0x000fe20000000000 */
[----:B------:R-:W-:Y:S01]  /*1b10*/  UMOV UR12, UR36 ;  /* 0x00000024000c7c82 */ /* 0x000fe20008000000 */
[----:B------:R3:W4:Y:S01]  /*1b20*/  SYNCS.PHASECHK.TRANS64.TRYWAIT P0, [UR8+0x20], R0 ;  /* 0x00002000ff0075a7 */ /* 0x0007220008001108 */
[----:B------:R-:W-:Y:S01]  /*1b30*/  USHF.L.U32 UR8, UR4, 0xb, URZ ;  /* 0x0000000b04087899 */ /* 0x000fe200080006ff */
[----:B------:R-:W-:-:S02]  /*1b40*/  UMOV UR9, UR33 ;  /* 0x0000002100097c82 */ /* 0x000fc40008000000 */
[----:B------:R-:W-:Y:S01]  /*1b50*/  UMOV UR4, 0x30000 ;  /* 0x0003000000047882 */ /* 0x000fe20000000000 */
[----:B------:R-:W-:Y:S02]  /*1b60*/  ULOP3.LUT UR32, UR8, UR21, URZ, 0xfc, !UPT ;  /* 0x0000001508207292 */ /* 0x000fe4000f8efcff */
[----:B------:R-:W-:Y:S02]  /*1b70*/  UIADD3 UR8, UPT, UPT, UR6, 0x4400, UR8 ;  /* 0x0000440006087890 */ /* 0x000fe4000fffe008 */
[----:B------:R-:W-:Y:S01]  /*1b80*/  UIADD3 UR32, UPT, UPT, UR6, 0x2400, UR32 ;  /* 0x0000240006207890 */ /* 0x000fe2000fffe020 */
[----:B------:R-:W-:Y:S01]  /*1b90*/  UMOV UR10, UR34 ;  /* 0x00000022000a7c82 */ /* 0x000fe20008000000 */
[----:B------:R-:W-:Y:S01]  /*1ba0*/  UIADD3 UR7, UPT, UPT, UR7, 0x1, URZ ;  /* 0x0000000107077890 */ /* 0x000fe2000fffe0ff */
[----:B------:R-:W-:-:S03]  /*1bb0*/  UMOV UR13, UR24 ;  /* 0x00000018000d7c82 */ /* 0x000fc60008000000 */
[----:B------:R-:W-:-:S03]  /*1bc0*/  UISETP.NE.AND UP0, UPT, UR7, UR24, UPT ;  /* 0x000000180700728c */ /* 0x000fc6000bf05270 */
[----:B------:R1:W-:Y:S01]  /*1bd0*/  UTMALDG.3D.MULTICAST [UR32], [UR16], UR4, desc[UR18] ;  /* 0x00001220100073b4 */ /* 0x0003e20008011804 */
[----:B------:R3:W-:Y:S01]  /*1be0*/  UTMALDG.3D [UR8], [UR14], desc[UR18] ;  /* 0x000012080e0075b4 */ /* 0x0007e20008011000 */
[----:B-1----:R-:W-:-:S04]  /*1bf0*/  UMOV UR4, UR5 ;  /* 0x0000000500047c82 */ /* 0x002fc80008000000 */
[----:B---3--:R-:W-:Y:S05]  /*1c00*/  BRA.U UP0, `(.L_x_31) ;  /* 0xfffffffd004c7547 */ /* 0x008fea000b83ffff */
.L_x_25:
[----:B------:R-:W-:Y:S01]  /*1c10*/  ULEA UR4, UR5, UR6, 0x3 ;  /* 0x0000000605047291 */ /* 0x000fe2000f8e18ff */
[----:B-1----:R-:W-:Y:S01]  /*1c20*/  SHF.L.U32 R0, R12, 0x1f, RZ ;  /* 0x0000001f0c007819 */ /* 0x002fe200000006ff */
[----:B------:R-:W-:Y:S01]  /*1c30*/  @!P1 SYNCS.ARRIVE.TRANS64.A1T0 RZ, [UR6+0x58], RZ ;  /* 0x000058ffffff99a7 */ /* 0x000fe20008100006 */
[----:B------:R-:W-:-:S06]  /*1c40*/  UISETP.GT.AND UP0, UPT, UR42, UR41, UPT ;  /* 0x000000292a00728c */ /* 0x000fcc000bf04270 */
[----:B--2-4-:R1:W2:Y:S03]  /*1c50*/  SYNCS.PHASECHK.TRANS64.TRYWAIT P0, [UR4+0x20], R0 ;  /* 0x00002000ff0075a7 */ /* 0x0142a60008001104 */
[----:B------:R-:W-:Y:S05]  /*1c60*/  BRA.U !UP0, `(.L_x_32) ;  /* 0x0000000108c07547 */ /* 0x000fea000b800000 */
[----:B------:R-:W-:Y:S01]  /*1c70*/  UIADD3 UR26, UPT, UPT, UR43, UR13, URZ ;  /* 0x0000000d2b1a7290 */ /* 0x000fe2000fffe0ff */
[----:B------:R-:W-:-:S11]  /*1c80*/  UMOV UR4, UR5 ;  /* 0x0000000500047c82 */ /* 0x000fd60008000000 */
.L_x_38:
[----:B------:R-:W-:Y:S01]  /*1c90*/  ULEA UR17, UR4, UR6, 0x3 ;  /* 0x0000000604117291 */ /* 0x000fe2000f8e18ff */
[----:B--2---:R-:W-:Y:S01]  /*1ca0*/  @!P3 MOV R2, 0x1000 ;  /* 0x000010000002b802 */ /* 0x004fe20000000f00 */
[----:B--2-4-:R-:W-:Y:S10]  /*1cb0*/  @P0 BRA `(.L_x_33) ;  /* 0x00000000000c0947 */ /* 0x014ff40003800000 */
[----:B------:R-:W-:-:S04]  /*1cc0*/  SHF.L.U32 R3, R12, 0x1f, RZ ;  /* 0x0000001f0c037819 */ /* 0x000fc800000006ff */
[----:B------:R-:W2:Y:S02]  /*1cd0*/  SYNCS.PHASECHK.TRANS64.TRYWAIT P0, [UR17+0x20], R3 ;  /* 0x00002003ff0075a7 */ /* 0x000ea40008001111 */
[----:B--2---:R-:W-:Y:S05]  /*1ce0*/  @!P0 BRA `(.L_x_34) ;  /* 0x00000048008c8947 */ /* 0x004fea0003800000 */
.L_x_33:
[----:B------:R2:W-:Y:S01]  /*1cf0*/  @!P3 SYNCS.ARRIVE.TRANS64 RZ, [UR17], R2 ;  /* 0x00000002ffffb9a7 */ /* 0x0005e20008000011 */
[----:B------:R-:W-:-:S04]  /*1d00*/  ULOP3.LUT UR5, UR25, 0x2, URZ, 0xfc, !UPT ;  /* 0x0000000219057892 */ /* 0x000fc8000f8efcff */
[----:B------:R-:W-:-:S09]  /*1d10*/  UISETP.NE.AND UP0, UPT, UR5, 0x2, UPT ;  /* 0x000000020500788c */ /* 0x000fd2000bf05270 */
[----:B------:R-:W-:Y:S05]  /*1d20*/  BRA.U UP0, `(.L_x_35) ;  /* 0x0000000100047547 */ /* 0x000fea000b800000 */
[----:B------:R-:W-:Y:S05]  /*1d30*/  BPT.TRAP 0x1 ;  /* 0x000000040000795c */ /* 0x000fea0000300000 */
.L_x_35:
[----:B------:R-:W-:Y:S04]  /*1d40*/  BSSY.RECONVERGENT B0, `(.L_x_36) ;  /* 0x0000003000007945 */ /* 0x000fe80003800200 */
[----:B------:R-:W-:Y:S05]  /*1d50*/  @P2 BRA `(.L_x_37) ;  /* 0x0000000000042947 */ /* 0x000fea0003800000 */
[----:B------:R-:W-:Y:S05]  /*1d60*/  BPT.TRAP 0x1 ;  /* 0x000000040000795c */ /* 0x000fea0000300000 */
.L_x_37:
[----:B------:R-:W-:Y:S05]  /*1d70*/  BSYNC.RECONVERGENT B0 ;  /* 0x0000000000007941 */ /* 0x000fea0003800200 */
.L_x_36:
[----:B------:R-:W-:Y:S02]  /*1d80*/  UIADD3 UR5, UPT, UPT, UR4, 0x1, URZ ;  /* 0x0000000104057890 */ /* 0x000fe4000fffe0ff */
[----:B------:R-:W-:Y:S02]  /*1d90*/  UIADD3 UR14, UP1, UPT, UR28, 0x80, URZ ;  /* 0x000000801c0e7890 */ /* 0x000fe4000ff3e0ff */
[----:B------:R-:W-:Y:S02]  /*1da0*/  UISETP.NE.AND UP0, UPT, UR5, 0x4, UPT ;  /* 0x000000040500788c */ /* 0x000fe4000bf05270 */
[----:B------:R-:W-:Y:S02]  /*1db0*/  USHF.L.U32 UR18, UR13, 0x5, URZ ;  /* 0x000000050d127899 */ /* 0x000fe400080006ff */
[----:B------:R-:W-:Y:S02]  /*1dc0*/  USEL UR8, URZ, 0x1, UP0 ;  /* 0x00000001ff087887 */ /* 0x000fe40008000000 */
[----:B------:R-:W-:-:S02]  /*1dd0*/  USEL UR5, UR5, URZ, UP0 ;  /* 0x000000ff05057287 */ /* 0x000fc40008000000 */
[----:B------:R-:W-:Y:S02]  /*1de0*/  UIADD3 UR22, UP0, UPT, UR28, 0x180, URZ ;  /* 0x000001801c167890 */ /* 0x000fe4000ff1e0ff */
[----:B------:R-:W-:Y:S01]  /*1df0*/  LOP3.LUT R12, R12, UR8, RZ, 0x3c, !PT ;  /* 0x000000080c0c7c12 */ /* 0x000fe2000f8e3cff */
[----:B------:R-:W-:Y:S02]  /*1e00*/  USHF.L.U32 UR8, UR4, 0xb, URZ ;  /* 0x0000000b04087899 */ /* 0x000fe400080006ff */
[----:B------:R-:W-:Y:S01]  /*1e10*/  ULEA UR7, UR5, UR6, 0x3 ;  /* 0x0000000605077291 */ /* 0x000fe2000f8e18ff */
[----:B-1----:R-:W-:Y:S01]  /*1e20*/  SHF.L.U32 R0, R12, 0x1f, RZ ;  /* 0x0000001f0c007819 */ /* 0x002fe200000006ff */
[----:B------:R-:W-:Y:S02]  /*1e30*/  ULOP3.LUT UR16, UR8, UR21, URZ, 0xfc, !UPT ;  /* 0x0000001508107292 */ /* 0x000fe4000f8efcff */
[----:B------:R-:W-:Y:S02]  /*1e40*/  UIADD3.X UR15, UPT, UPT, URZ, UR29, URZ, UP1, !UPT ;  /* 0x0000001dff0f7290 */ /* 0x000fe40008ffe4ff */
[----:B------:R-:W-:-:S02]  /*1e50*/  UIADD3 UR16, UPT, UPT, UR6, 0x2400, UR16 ;  /* 0x0000240006107890 */ /* 0x000fc4000fffe010 */
[----:B------:R-:W-:Y:S01]  /*1e60*/  UIADD3 UR8, UPT, UPT, UR6, 0x4400, UR8 ;  /* 0x0000440006087890 */ /* 0x000fe2000fffe008 */
[----:B------:R3:W4:Y:S01]  /*1e70*/  SYNCS.PHASECHK.TRANS64.TRYWAIT P0, [UR7+0x20], R0 ;  /* 0x00002000ff0075a7 */ /* 0x0007220008001107 */
[----:B------:R-:W-:Y:S01]  /*1e80*/  UIADD3.X UR23, UPT, UPT, URZ, UR29, URZ, UP0, !UPT ;  /* 0x0000001dff177290 */ /* 0x000fe200087fe4ff */
[----:B------:R-:W-:Y:S01]  /*1e90*/  UMOV UR4, 0x30000 ;  /* 0x0003000000047882 */ /* 0x000fe20000000000 */
[----:B------:R-:W-:Y:S01]  /*1ea0*/  UMOV UR30, 0x0 ;  /* 0x00000000001e7882 */ /* 0x000fe20000000000 */
[----:B------:R-:W-:Y:S01]  /*1eb0*/  UMOV UR31, 0x10000000 ;  /* 0x10000000001f7882 */ /* 0x000fe20000000000 */
[----:B------:R-:W-:Y:S01]  /*1ec0*/  UMOV UR19, UR35 ;  /* 0x0000002300137c82 */ /* 0x000fe20008000000 */
[----:B------:R-:W-:Y:S01]  /*1ed0*/  UMOV UR20, UR36 ;  /* 0x0000002400147c82 */ /* 0x000fe20008000000 */
[----:B------:R-:W-:Y:S01]  /*1ee0*/  UMOV UR12, UR36 ;  /* 0x00000024000c7c82 */ /* 0x000fe20008000000 */
[----:B------:R-:W-:Y:S01]  /*1ef0*/  UMOV UR9, UR17 ;  /* 0x0000001100097c82 */ /* 0x000fe20008000000 */
[----:B------:R-:W-:Y:S01]  /*1f00*/  UMOV UR10, UR18 ;  /* 0x00000012000a7c82 */ /* 0x000fe20008000000 */
[----:B------:R1:W-:Y:S01]  /*1f10*/  UTMALDG.3D.MULTICAST [UR16], [UR14], UR4, desc[UR30] ;  /* 0x00001e100e0073b4 */ /* 0x0003e20008011804 */
[----:B------:R-:W-:-:S04]  /*1f20*/  UIADD3 UR13, UPT, UPT, UR13, 0x1, URZ ;  /* 0x000000010d0d7890 */ /* 0x000fc8000fffe0ff */
[----:B------:R-:W-:Y:S01]  /*1f30*/  UISETP.NE.AND UP0, UPT, UR13, UR26, UPT ;  /* 0x0000001a0d00728c */ /* 0x000fe2000bf05270 */
[----:B------:R3:W-:Y:S01]  /*1f40*/  UTMALDG.3D [UR8], [UR22], desc[UR30] ;  /* 0x00001e08160075b4 */ /* 0x0007e20008011000 */
[----:B-1----:R-:W-:-:S07]  /*1f50*/  UMOV UR4, UR5 ;  /* 0x0000000500047c82 */ /* 0x002fce0008000000 */
[----:B---3--:R-:W-:Y:S05]  /*1f60*/  BRA.U UP0, `(.L_x_38) ;  /* 0xfffffffd00487547 */ /* 0x008fea000b83ffff */
.L_x_32:
[C---:B------:R-:W-:Y:S01]  /*1f70*/  LEA R3, R11.reuse, UR6, 0x3 ;  /* 0x000000060b037c11 */ /* 0x040fe2000f8e18ff */
[----:B------:R-:W-:Y:S01]  /*1f80*/  NOP ;  /* 0x0000000000007918 */ /* 0x000fe20000000000 */
[----:B-1----:R-:W-:Y:S02]  /*1f90*/  SHF.L.U32 R0, R10, 0x1f, RZ ;  /* 0x0000001f0a007819 */ /* 0x002fe400000006ff */
[----:B------:R-:W-:Y:S02]  /*1fa0*/  LEA R4, R11, UR6, 0x4 ;  /* 0x000000060b047c11 */ /* 0x000fe4000f8e20ff */
[----:B--2-4-:R-:W1:Y:S02]  /*1fb0*/  SYNCS.PHASECHK.TRANS64.TRYWAIT P0, [R3+URZ+0x60], R0 ;  /* 0x00006000030075a7 */ /* 0x014e6400080011ff */
[----:B-1----:R-:W-:Y:S05]  /*1fc0*/  @!P0 BRA `(.L_x_39) ;  /* 0x0000004400ec8947 */ /* 0x002fea0003800000 */
.L_x_105:
[----:B------:R-:W2:Y:S01]  /*1fd0*/  LDS.128 R4, [R4+0xf0] ;  /* 0x0000f00004047984 */ /* 0x000ea20000000c00 */
[----:B------:R-:W-:Y:S01]  /*1fe0*/  UISETP.GE.AND UP0, UPT, UR40, 0x1, UPT ;  /* 0x000000012800788c */ /* 0x000fe2000bf06270 */
[----:B------:R-:W-:Y:S01]  /*1ff0*/  @!PT LDS RZ, [RZ] ;  /* 0x00000000fffff984 */ /* 0x000fe20000000800 */
[----:B------:R-:W-:Y:S01]  /*2000*/  @!PT LDS RZ, [RZ] ;  /* 0x00000000fffff984 */ /* 0x000fe20000000800 */
[----:B------:R-:W-:Y:S01]  /*2010*/  @!PT LDS RZ, [RZ] ;  /* 0x00000000fffff984 */ /* 0x000fe20000000800 */
[----:B------:R-:W-:Y:S01]  /*2020*/  @!PT LDS RZ, [RZ] ;  /* 0x00000000fffff984 */ /* 0x000fe20000000800 */
[----:B------:R3:W-:Y:S06]  /*2030*/  MEMBAR.ALL.CTA ;  /* 0x0000000000007992 */ /* 0x0007ec0000008000 */
[----:B---3--:R-:W3:Y:S01]  /*2040*/  FENCE.VIEW.ASYNC.S ;  /* 0x00000000000073c6 */ /* 0x008ee20000000000 */
[----:B--2---:R-:W-:-:S13]  /*2050*/  LOP3.LUT P0, RZ, R6, 0x1, RZ, 0xc0, !PT ;  /* 0x0000000106ff7812 */ /* 0x004fda000780c0ff */
[----:B---3--:R-:W-:Y:S01]  /*2060*/  VOTEU.ANY UP1, P0 ;  /* 0x0000000000ff7886 */ /* 0x008fe20000020100 */
[----:B------:R-:W-:-:S13]  /*2070*/  PLOP3.LUT P0, PT, PT, PT, UP1, 0x80, 0x8 ;  /* 0x000000000008781c */ /* 0x000fda0003f0f018 */
[----:B-1----:R-:W-:Y:S02]  /*2080*/  @P0 LOP3.LUT R0, R5, 0xffff, RZ, 0xc0, !PT ;  /* 0x0000ffff05000812 */ /* 0x002fe400078ec0ff */
[----:B------:R-:W-:Y:S02]  /*2090*/  @P0 MOV R2, R4 ;  /* 0x0000000400020202 */ /* 0x000fe40000000f00 */
[----:B------:R-:W-:Y:S01]  /*20a0*/  @P0 R2UR UR7, R0 ;  /* 0x00000000000702ca */ /* 0x000fe200000e0000 */
[----:B------:R-:W-:Y:S01]  /*20b0*/  VIADD R0, R3, 0x70 ;  /* 0x0000007003007836 */ /* 0x000fe20000000000 */
[----:B------:R-:W-:Y:S02]  /*20c0*/  @P0 SHF.R.U32.HI R4, RZ, 0x10, R5 ;  /* 0x00000010ff040819 */ /* 0x000fe40000011605 */
[----:B------:R-:W-:Y:S02]  /*20d0*/  @P0 R2UR UR8, R2 ;  /* 0x00000000020802ca */ /* 0x000fe400000e0000 */
[----:B------:R-:W-:-:S02]  /*20e0*/  PRMT R0, RZ, 0x654, R0 ;  /* 0x00000654ff007816 */ /* 0x000fc40000000000 */
[----:B------:R-:W-:Y:S02]  /*20f0*/  @P0 R2UR UR4, R4 ;  /* 0x00000000040402ca */ /* 0x000fe400000e0000 */
[----:B------:R1:W-:Y:S03]  /*2100*/  SYNCS.ARRIVE.TRANS64.RED.A1T0 RZ, [R0+URZ], RZ ;  /* 0x000000ff00ff79a7 */ /* 0x0003e600081004ff */
[----:B------:R-:W-:-:S04]  /*2110*/  @UP1 UMOV UR27, UR7 ;  /* 0x00000007001b1c82 */ /* 0x000fc80008000000 */
[----:B------:R-:W-:-:S04]  /*2120*/  @UP1 UMOV UR37, UR8 ;  /* 0x0000000800251c82 */ /* 0x000fc80008000000 */
[----:B------:R-:W-:Y:S01]  /*2130*/  @UP1 UMOV UR36, UR4 ;  /* 0x0000000400241c82 */ /* 0x000fe20008000000 */
[----:B------:R-:W-:Y:S05]  /*2140*/  BRA.U !UP0, `(.L_x_40) ;  /* 0x0000000108d47547 */ /* 0x000fea000b800000 */
[----:B------:R-:W2:Y:S01]  /*2150*/  LDCU.128 UR12, c[0x0][0xb10] ;  /* 0x00016200ff0c77ac */ /* 0x000ea20008000c00 */
[----:B------:R-:W3:Y:S01]  /*2160*/  LDCU UR26, c[0x0][0xb20] ;  /* 0x00016400ff1a77ac */ /* 0x000ee20008000800 */
[----:B------:R-:W4:Y:S01]  /*2170*/  LDCU UR20, c[0x0][0xb0c] ;  /* 0x00016180ff1477ac */ /* 0x000f220008000800 */
[----:B------:R-:W1:Y:S01]  /*2180*/  LDCU.64 UR10, c[0x0][0xb28] ;  /* 0x00016500ff0a77ac */ /* 0x000e620008000a00 */
[----:B------:R-:W-:Y:S02]  /*2190*/  UISETP.NE.AND UP3, UPT, UR40, 0x1, UPT ;  /* 0x000000012800788c */ /* 0x000fe4000bf65270 */
[----:B--2---:R-:W-:Y:S02]  /*21a0*/  UIMAD.WIDE.U32 UR16, UR38, UR15, URZ ;  /* 0x0000000f261072a5 */ /* 0x004fe4000f8e00ff */
[----:B------:R-:W-:Y:S02]  /*21b0*/  UIMAD.WIDE.U32 UR8, UR39, UR12, URZ ;  /* 0x0000000c270872a5 */ /* 0x000fe4000f8e00ff */
[----:B------:R-:W-:-:S02]  /*21c0*/  UISETP.NE.AND UP0, UPT, UR14, 0x1, UPT ;  /* 0x000000010e00788c */ /* 0x000fc4000bf05270 */
[----:B------:R-:W-:Y:S01]  /*21d0*/  UIMAD.WIDE.U32 UR22, UR27, UR15, URZ ;  /* 0x0000000f1b1672a5 */ /* 0x000fe2000f8e00ff */
[----:B------:R-:W-:Y:S02]  /*21e0*/  UMOV UR16, UR17 ;  /* 0x0000001100107c82 */ /* 0x000fe40008000000 */
[----:B------:R-:W-:Y:S01]  /*21f0*/  UMOV UR8, UR9 ;  /* 0x0000000900087c82 */ /* 0x000fe20008000000 */
[----:B---3--:R-:W-:Y:S02]  /*2200*/  USHF.R.U32.HI UR16, URZ, UR26, UR16 ;  /* 0x0000001aff107299 */ /* 0x008fe40008011610 */
[----:B----4-:R-:W-:Y:S02]  /*2210*/  UISETP.NE.AND UP2, UPT, UR20, 0x1, UPT ;  /* 0x000000011400788c */ /* 0x010fe4000bf45270 */
[----:B------:R-:W-:Y:S02]  /*2220*/  USHF.R.U32.HI UR8, URZ, UR13, UR8 ;  /* 0x0000000dff087299 */ /* 0x000fe40008011608 */
[----:B------:R-:W-:-:S02]  /*2230*/  USEL UR7, UR38, UR16, !UP0 ;  /* 0x0000001026077287 */ /* 0x000fc4000c000000 */
[----:B------:R-:W-:Y:S02]  /*2240*/  USEL UR8, UR39, UR8, !UP2 ;  /* 0x0000000827087287 */ /* 0x000fe4000d000000 */
[----:B-1----:R-:W-:Y:S01]  /*2250*/  UIMAD.WIDE.U32 UR16, UR7, UR10, URZ ;  /* 0x0000000a071072a5 */ /* 0x002fe2000f8e00ff */
[----:B------:R-:W-:Y:S01]  /*2260*/  UMOV UR4, UR23 ;  /* 0x0000001700047c82 */ /* 0x000fe20008000000 */
[----:B------:R-:W-:Y:S02]  /*2270*/  UIMAD.WIDE.U32 UR18, UR37, UR12, URZ ;  /* 0x0000000c251272a5 */ /* 0x000fe4000f8e00ff */
[----:B------:R-:W-:-:S03]  /*2280*/  UIMAD.WIDE.U32 UR22, UR8, UR10, URZ ;  /* 0x0000000a081672a5 */ /* 0x000fc6000f8e00ff */
[----:B------:R-:W-:Y:S01]  /*2290*/  UMOV UR16, UR17 ;  /* 0x0000001100107c82 */ /* 0x000fe20008000000 */
[----:B------:R-:W-:Y:S02]  /*22a0*/  USHF.R.U32.HI UR4, URZ, UR26, UR4 ;  /* 0x0000001aff047299 */ /* 0x000fe40008011604 */
[----:B------:R-:W-:Y:S01]  /*22b0*/  @UP3 USHF.R.U32.HI UR7, URZ, UR11, UR16 ;  /* 0x0000000bff073299 */ /* 0x000fe20008011610 */
[----:B------:R-:W-:Y:S01]  /*22c0*/  UMOV UR18, UR19 ;  /* 0x0000001300127c82 */ /* 0x000fe20008000000 */
[----:B------:R-:W-:Y:S01]  /*22d0*/  UMOV UR22, UR23 ;  /* 0x0000001700167c82 */ /* 0x000fe20008000000 */
[----:B------:R-:W-:Y:S02]  /*22e0*/  USHF.R.U32.HI UR13, URZ, UR13, UR18 ;  /* 0x0000000dff0d7299 */ /* 0x000fe40008011612 */
[----:B------:R-:W-:Y:S02]  /*22f0*/  USEL UR4, UR27, UR4, !UP0 ;  /* 0x000000041b047287 */ /* 0x000fe4000c000000 */
[----:B------:R-:W-:-:S02]  /*2300*/  @UP3 USHF.R.U32.HI UR8, URZ, UR11, UR22 ;  /* 0x0000000bff083299 */ /* 0x000fc40008011616 */
[----:B------:R-:W-:Y:S02]  /*2310*/  UIMAD UR9, UR40, UR7, URZ ;  /* 0x00000007280972a4 */ /* 0x000fe4000f8e02ff */
[----:B------:R-:W-:Y:S02]  /*2320*/  USEL UR7, UR37, UR13, !UP2 ;  /* 0x0000000d25077287 */ /* 0x000fe4000d000000 */
[----:B------:R-:W-:Y:S02]  /*2330*/  UIMAD UR12, UR40, UR8, URZ ;  /* 0x00000008280c72a4 */ /* 0x000fe4000f8e02ff */
[----:B------:R-:W-:Y:S02]  /*2340*/  UISETP.GE.AND UP0, UPT, UR4, UR9, UPT ;  /* 0x000000090400728c */ /* 0x000fe4000bf06270 */
[----:B------:R-:W-:Y:S02]  /*2350*/  UIMAD.WIDE.U32 UR16, UR4, UR10, URZ ;  /* 0x0000000a041072a5 */ /* 0x000fe4000f8e00ff */
[----:B------:R-:W-:-:S02]  /*2360*/  UISETP.GE.OR UP0, UPT, UR7, UR12, UP0 ;  /* 0x0000000c0700728c */ /* 0x000fc40008706670 */
        /* <DEDUP_REMOVED lines=19> */
.L_x_40:
[----:B------:R-:W2:Y:S02]  /*24a0*/  LDCU UR4, c[0x0][0xb30] ;  /* 0x00016600ff0477ac */ /* 0x000ea40008000800 */
[----:B--2---:R-:W-:-:S09]  /*24b0*/  UISETP.NE.AND UP0, UPT, UR4, 0x1, UPT ;  /* 0x000000010400788c */ /* 0x004fd2000bf05270 */
[----:B------:R-:W-:Y:S05]  /*24c0*/  BRA.U UP0, `(.L_x_41) ;  /* 0x0000000100447547 */ /* 0x000fea000b800000 */
[----:B------:R-:W2:Y:S01]  /*24d0*/  LDCU.128 UR12, c[0x0][0xb10] ;  /* 0x00016200ff0c77ac */ /* 0x000ea20008000c00 */
[----:B------:R-:W3:Y:S01]  /*24e0*/  LDCU UR16, c[0x0][0xb0c] ;  /* 0x00016180ff1077ac */ /* 0x000ee20008000800 */
[----:B------:R-:W4:Y:S01]  /*24f0*/  LDCU UR17, c[0x0][0xb20] ;  /* 0x00016400ff1177ac */ /* 0x000f220008000800 */
[----:B--2---:R-:W-:Y:S02]  /*2500*/  UIMAD.WIDE.U32 UR10, UR37, UR12, URZ ;  /* 0x0000000c250a72a5 */ /* 0x004fe4000f8e00ff */
[----:B------:R-:W-:Y:S02]  /*2510*/  UIMAD.WIDE.U32 UR8, UR27, UR15, URZ ;  /* 0x0000000f1b0872a5 */ /* 0x000fe4000f8e00ff */
[----:B---3--:R-:W-:Y:S02]  /*2520*/  UISETP.NE.AND UP2, UPT, UR16, 0x1, UPT ;  /* 0x000000011000788c */ /* 0x008fe4000bf45270 */
[----:B------:R-:W-:Y:S01]  /*2530*/  UISETP.NE.AND UP0, UPT, UR14, 0x1, UPT ;  /* 0x000000010e00788c */ /* 0x000fe2000bf05270 */
[----:B------:R-:W-:-:S02]  /*2540*/  UMOV UR7, UR11 ;  /* 0x0000000b00077c82 */ /* 0x000fc40008000000 */
[----:B------:R-:W-:Y:S01]  /*2550*/  UMOV UR4, UR9 ;  /* 0x0000000900047c82 */ /* 0x000fe20008000000 */
[----:B------:R-:W-:Y:S02]  /*2560*/  USHF.R.U32.HI UR7, URZ, UR13, UR7 ;  /* 0x0000000dff077299 */ /* 0x000fe40008011607 */
[----:B----4-:R-:W-:Y:S02]  /*2570*/  USHF.R.U32.HI UR4, URZ, UR17, UR4 ;  /* 0x00000011ff047299 */ /* 0x010fe40008011604 */
[----:B------:R-:W-:Y:S02]  /*2580*/  USEL UR7, UR37, UR7, !UP2 ;  /* 0x0000000725077287 */ /* 0x000fe4000d000000 */
[----:B------:R-:W-:-:S04]  /*2590*/  USEL UR4, UR27, UR4, !UP0 ;  /* 0x000000041b047287 */ /* 0x000fc8000c000000 */
[----:B------:R-:W-:Y:S02]  /*25a0*/  UIADD3 UR8, UPT, UPT, UR7, -UR4, URZ ;  /* 0x8000000407087290 */ /* 0x000fe4000fffe0ff */
[----:B------:R-:W-:Y:S02]  /*25b0*/  UIADD3 UR4, UPT, UPT, -UR7, UR4, URZ ;  /* 0x0000000407047290 */ /* 0x000fe4000fffe1ff */
[----:B------:R-:W-:Y:S02]  /*25c0*/  UIMAD UR27, UR8, UR14, UR27 ;  /* 0x0000000e081b72a4 */ /* 0x000fe4000f8e021b */
[----:B------:R-:W-:-:S12]  /*25d0*/  UIMAD UR37, UR4, UR16, UR37 ;  /* 0x00000010042572a4 */ /* 0x000fd8000f8e0225 */
.L_x_41:
[----:B------:R-:W-:Y:S01]  /*25e0*/  VIADD R11, R11, 0x1 ;  /* 0x000000010b0b7836 */ /* 0x000fe20000000000 */
[----:B------:R-:W-:Y:S01]  /*25f0*/  PLOP3.LUT P1, PT, PT, PT, PT, 0x80, 0x8 ;  /* 0x000000000008781c */ /* 0x000fe20003f2f070 */
[----:B------:R-:W-:Y:S02]  /*2600*/  UIADD3 UR46, UPT, UPT, UR37, UR60, URZ ;  /* 0x0000003c252e7290 */ /* 0x000fe4000fffe0ff */
[----:B------:R-:W-:Y:S01]  /*2610*/  UIADD3 UR45, UPT, UPT, UR27, UR57, URZ ;  /* 0x000000391b2d7290 */ /* 0x000fe2000fffe0ff */
[----:B------:R-:W-:-:S04]  /*2620*/  ISETP.NE.AND P0, PT, R11, 0x2, PT ;  /* 0x000000020b00780c */ /* 0x000fc80003f05270 */
[----:B-1----:R-:W-:Y:S02]  /*2630*/  SEL R0, RZ, 0x1, P0 ;  /* 0x00000001ff007807 */ /* 0x002fe40000000000 */
[----:B------:R-:W-:Y:S02]  /*2640*/  SEL R11, R11, RZ, P0 ;  /* 0x000000ff0b0b7207 */ /* 0x000fe40000000000 */
[----:B------:R-:W-:Y:S01]  /*2650*/  LOP3.LUT R10, R10, R0, RZ, 0x3c, !PT ;  /* 0x000000000a0a7212 */ /* 0x000fe200078e3cff */
[----:B------:R-:W-:Y:S06]  /*2660*/  BRA.U UP1, `(.L_x_42) ;  /* 0xfffffff101447547 */ /* 0x000fec000b83ffff */
[----:B------:R-:W-:Y:S01]  /*2670*/  UIADD3 UR7, UPT, UPT, UR6, 0x20, URZ ;  /* 0x0000002006077890 */ /* 0x000fe2000fffe0ff */
[----:B------:R-:W-:-:S03]  /*2680*/  SHF.L.U32 R2, R12, 0x1f, RZ ;  /* 0x0000001f0c027819 */ /* 0x000fc600000006ff */
[----:B------:R-:W-:-:S09]  /*2690*/  ULEA UR4, UR5, UR7, 0x3 ;  /* 0x0000000705047291 */ /* 0x000fd2000f8e18ff */
[----:B------:R-:W1:Y:S02]  /*26a0*/  SYNCS.PHASECHK.TRANS64.TRYWAIT P0, [UR4], R2 ;  /* 0x00000002ff0075a7 */ /* 0x000e640008001104 */
[----:B-1----:R-:W-:Y:S05]  /*26b0*/  @!P0 BRA `(.L_x_43) ;  /* 0x0000004000448947 */ /* 0x002fea0003800000 */
.L_x_107:
[----:B------:R-:W-:-:S04]  /*26c0*/  UIADD3 UR4, UPT, UPT, UR5, 0x1, URZ ;  /* 0x0000000105047890 */ /* 0x000fc8000fffe0ff */
[----:B------:R-:W-:-:S04]  /*26d0*/  UISETP.NE.AND UP0, UPT, UR4, 0x4, UPT ;  /* 0x000000040400788c */ /* 0x000fc8000bf05270 */
[----:B------:R-:W-:Y:S02]  /*26e0*/  USEL UR6, URZ, 0x1, UP0 ;  /* 0x00000001ff067887 */ /* 0x000fe40008000000 */
[----:B------:R-:W-:-:S04]  /*26f0*/  USEL UR4, UR4, URZ, UP0 ;  /* 0x000000ff04047287 */ /* 0x000fc80008000000 */
[----:B------:R-:W-:Y:S01]  /*2700*/  ULEA UR5, UR4, UR7, 0x3 ;  /* 0x0000000704057291 */ /* 0x000fe2000f8e18ff */
[----:B-1----:R-:W-:-:S04]  /*2710*/  LOP3.LUT R2, R12, UR6, RZ, 0x3c, !PT ;  /* 0x000000060c027c12 */ /* 0x002fc8000f8e3cff */
[----:B------:R-:W-:-:S04]  /*2720*/  SHF.L.U32 R3, R2, 0x1f, RZ ;  /* 0x0000001f02037819 */ /* 0x000fc800000006ff */
[----:B------:R-:W1:Y:S02]  /*2730*/  SYNCS.PHASECHK.TRANS64.TRYWAIT P0, [UR5], R3 ;  /* 0x00000003ff0075a7 */ /* 0x000e640008001105 */
[----:B-1----:R-:W-:Y:S05]  /*2740*/  @!P0 BRA `(.L_x_44) ;  /* 0x0000004000388947 */ /* 0x002fea0003800000 */
.L_x_109:
[----:B------:R-:W-:-:S04]  /*2750*/  UIADD3 UR4, UPT, UPT, UR4, 0x1, URZ ;  /* 0x0000000104047890 */ /* 0x000fc8000fffe0ff */
[----:B------:R-:W-:-:S04]  /*2760*/  UISETP.NE.AND UP0, UPT, UR4, 0x4, UPT ;  /* 0x000000040400788c */ /* 0x000fc8000bf05270 */
[----:B------:R-:W-:Y:S02]  /*2770*/  USEL UR6, URZ, 0x1, UP0 ;  /* 0x00000001ff067887 */ /* 0x000fe40008000000 */
[----:B------:R-:W-:-:S04]  /*2780*/  USEL UR4, UR4, URZ, UP0 ;  /* 0x000000ff04047287 */ /* 0x000fc80008000000 */
[----:B------:R-:W-:Y:S01]  /*2790*/  ULEA UR5, UR4, UR7, 0x3 ;  /* 0x0000000704057291 */ /* 0x000fe2000f8e18ff */
[----:B------:R-:W-:-:S04]  /*27a0*/  LOP3.LUT R2, R2, UR6, RZ, 0x3c, !PT ;  /* 0x0000000602027c12 */ /* 0x000fc8000f8e3cff */
[----:B-1----:R-:W-:-:S04]  /*27b0*/  SHF.L.U32 R3, R2, 0x1f, RZ ;  /* 0x0000001f02037819 */ /* 0x002fc800000006ff */
[----:B------:R-:W1:Y:S02]  /*27c0*/  SYNCS.PHASECHK.TRANS64.TRYWAIT P0, [UR5], R3 ;  /* 0x00000003ff0075a7 */ /* 0x000e640008001105 */
[----:B-1----:R-:W-:Y:S05]  /*27d0*/  @!P0 BRA `(.L_x_45) ;  /* 0x00000040002c8947 */ /* 0x002fea0003800000 */
.L_x_111:
[----:B------:R-:W-:-:S04]  /*27e0*/  UIADD3 UR4, UPT, UPT, UR4, 0x1, URZ ;  /* 0x0000000104047890 */ /* 0x000fc8000fffe0ff */
[----:B------:R-:W-:-:S04]  /*27f0*/  UISETP.NE.AND UP0, UPT, UR4, 0x4, UPT ;  /* 0x000000040400788c */ /* 0x000fc8000bf05270 */
[----:B------:R-:W-:Y:S02]  /*2800*/  USEL UR5, URZ, 0x1, UP0 ;  /* 0x00000001ff057887 */ /* 0x000fe40008000000 */
[----:B------:R-:W-:-:S04]  /*2810*/  USEL UR4, UR4, URZ, UP0 ;  /* 0x000000ff04047287 */ /* 0x000fc80008000000 */
[----:B------:R-:W-:Y:S01]  /*2820*/  ULEA UR4, UR4, UR7, 0x3 ;  /* 0x0000000704047291 */ /* 0x000fe2000f8e18ff */
[----:B------:R-:W-:-:S04]  /*2830*/  LOP3.LUT R2, R2, UR5, RZ, 0x3c, !PT ;  /* 0x0000000502027c12 */ /* 0x000fc8000f8e3cff */
[----:B------:R-:W-:Y:S01]  /*2840*/  SHF.L.U32 R2, R2, 0x1f, RZ ;  /* 0x0000001f02027819 */ /* 0x000fe200000006ff */
[----:B-1----:R-:W-:-:S07]  /*2850*/  IMAD.U32 R0, RZ, RZ, UR4 ;  /* 0x00000004ff007e24 */ /* 0x002fce000f8e00ff */
.L_x_46:
[----:B-1----:R1:W2:Y:S02]  /*2860*/  SYNCS.PHASECHK.TRANS64.TRYWAIT P0, [R0+URZ], R2 ;  /* 0x00000002000075a7 */ /* 0x0022a400080011ff */
[----:B--2---:R-:W-:Y:S05]  /*2870*/  @!P0 NANOSLEEP.SYNCS 0x989680 ;  /* 0x009896800000895d */ /* 0x004fea0003900000 */
[----:B------:R-:W2:Y:S02]  /*2880*/  @!P0 SYNCS.PHASECHK.TRANS64 P0, [R0+URZ], R2 ;  /* 0x00000002000085a7 */ /* 0x000ea400080010ff */
[----:B--2---:R-:W-:Y:S05]  /*2890*/  @P0 EXIT ;  /* 0x000000000000094d */ /* 0x004fea0003800000 */
[----:B------:R-:W-:Y:S05]  /*28a0*/  BRA `(.L_x_46) ;  /* 0xfffffffc00ec7947 */ /* 0x000fea000383ffff */
.L_x_22:
[----:B------:R-:W-:-:S04]  /*28b0*/  UISETP.NE.AND UP0, UPT, UR48, URZ, UPT ;  /* 0x000000ff3000728c */ /* 0x000fc8000bf05270 */
[----:B------:R-:W-:-:S09]  /*28c0*/  UISETP.NE.OR UP0, UPT, UR22, 0x1, UP0 ;  /* 0x000000011600788c */ /* 0x000fd20008705670 */
[----:B------:R-:W-:Y:S05]  /*28d0*/  BRA.U UP0, `(.L_x_47) ;  /* 0x0000000500487547 */ /* 0x000fea000b800000 */
[----:B------:R-:W-:Y:S01]  /*28e0*/  ISETP.GE.U32.AND P2, PT, R0, 0x2, PT ;  /* 0x000000020000780c */ /* 0x000fe20003f46070 */
[----:B------:R-:W-:Y:S01]  /*28f0*/  IMAD.MOV.U32 R12, RZ, RZ, 0x1 ;  /* 0x00000001ff0c7424 */ /* 0x000fe200078e00ff */
[----:B------:R-:W-:Y:S02]  /*2900*/  CS2R R10, SRZ ;  /* 0x00000000000a7805 */ /* 0x000fe4000001ff00 */
[----:B------:R-:W-:Y:S01]  /*2910*/  CS2R R8, SRZ ;  /* 0x0000000000087805 */ /* 0x000fe2000001ff00 */
[----:B------:R-:W-:Y:S01]  /*2920*/  UMOV UR6, 0x400 ;  /* 0x0000040000067882 */ /* 0x000fe20000000000 */
[----:B------:R-:W-:Y:S01]  /*2930*/  UMOV UR5, URZ ;  /* 0x000000ff00057c82 */ /* 0x000fe20008000000 */
[----:B------:R-:W-:-:S12]  /*2940*/  ULEA UR6, UR48, UR6, 0x18 ;  /* 0x0000000630067291 */ /* 0x000fd8000f8ec0ff */
.L_x_51:
[----:B------:R-:W-:Y:S02]  /*2950*/  LEA R2, R8, UR6, 0x3 ;  /* 0x0000000608027c11 */ /* 0x000fe4000f8e18ff */
[----:B------:R-:W-:-:S03]  /*2960*/  SHF.L.U32 R4, R9, 0x1f, RZ ;  /* 0x0000001f09047819 */ /* 0x000fc600000006ff */
[----:B------:R-:W-:Y:S01]  /*2970*/  VIADD R5, R2, 0xd0 ;  /* 0x000000d002057836 */ /* 0x000fe20000000000 */
[----:B------:R-:W1:Y:S02]  /*2980*/  SYNCS.PHASECHK.TRANS64.TRYWAIT P0, [R2+URZ+0xc0], R4 ;  /* 0x0000c004020075a7 */ /* 0x000e6400080011ff */
[----:B-1----:R-:W-:Y:S05]  /*2990*/  @!P0 BRA `(.L_x_48) ;  /* 0x0000003c00d48947 */ /* 0x002fea0003800000 */
.L_x_112:
[----:B------:R-:W-:Y:S01]  /*29a0*/  ULEA UR4, UR5, UR6, 0x3 ;  /* 0x0000000605047291 */ /* 0x000fe2000f8e18ff */
[----:B-1----:R-:W-:Y:S01]  /*29b0*/  PRMT R2, RZ, 0x654, R5 ;  /* 0x00000654ff027816 */ /* 0x002fe20000000005 */
[----:B------:R-:W-:Y:S01]  /*29c0*/  @!P2 IMAD.MOV.U32 R4, RZ, RZ, 0x10 ;  /* 0x00000010ff04a424 */ /* 0x000fe200078e00ff */
[----:B------:R-:W-:Y:S01]  /*29d0*/  SHF.L.U32 R5, R12, 0x1f, RZ ;  /* 0x0000001f0c057819 */ /* 0x000fe200000006ff */
[----:B------:R-:W-:Y:S01]  /*29e0*/  UIADD3 UR7, UPT, UPT, UR4, 0x60, URZ ;  /* 0x0000006004077890 */ /* 0x000fe2000fffe0ff */
[----:B------:R1:W-:Y:S05]  /*29f0*/  SYNCS.ARRIVE.TRANS64.RED.A1T0 RZ, [R2+URZ], RZ ;  /* 0x000000ff02ff79a7 */ /* 0x0003ea00081004ff */
[----:B------:R-:W-:Y:S01]  /*2a00*/  IMAD.U32 R6, RZ, RZ, UR7 ;  /* 0x00000007ff067e24 */ /* 0x000fe2000f8e00ff */
[----:B------:R-:W2:Y:S04]  /*2a10*/  SYNCS.PHASECHK.TRANS64.TRYWAIT P0, [UR4+0x70], R5 ;  /* 0x00007005ff0075a7 */ /* 0x000ea80008001104 */
[----:B------:R-:W-:Y:S01]  /*2a20*/  PRMT R6, R0, 0x654, R6 ;  /* 0x0000065400067816 */ /* 0x000fe20000000006 */
[----:B-12---:R-:W-:Y:S06]  /*2a30*/  @!P0 BRA `(.L_x_49) ;  /* 0x0000003c00c08947 */ /* 0x006fec0003800000 */
.L_x_114:
[----:B------:R-:W-:Y:S01]  /*2a40*/  ULEA UR8, UR5, UR6, 0x4 ;  /* 0x0000000605087291 */ /* 0x000fe2000f8e20ff */
[----:B------:R-:W-:Y:S01]  /*2a50*/  SEL R3, R6, R3, !P2 ;  /* 0x0000000306037207 */ /* 0x000fe20005000000 */
[----:B------:R-:W-:Y:S01]  /*2a60*/  UIADD3 UR9, UPT, UPT, UR4, 0x60, URZ ;  /* 0x0000006004097890 */ /* 0x000fe2000fffe0ff */
[----:B-1----:R-:W-:Y:S01]  /*2a70*/  LEA R2, R11, UR6, 0x3 ;  /* 0x000000060b027c11 */ /* 0x002fe2000f8e18ff */
[----:B------:R-:W-:Y:S01]  /*2a80*/  UIADD3 UR8, UPT, UPT, UR8, 0xf0, URZ ;  /* 0x000000f008087890 */ /* 0x000fe2000fffe0ff */
[----:B------:R1:W-:Y:S01]  /*2a90*/  @!P2 SYNCS.ARRIVE.TRANS64.RED RZ, [R3+URZ], R4 ;  /* 0x0000000403ffa9a7 */ /* 0x0003e200080004ff */
[----:B------:R-:W-:Y:S01]  /*2aa0*/  UIADD3 UR4, UPT, UPT, UR5, 0x1, URZ ;  /* 0x0000000105047890 */ /* 0x000fe2000fffe0ff */
[----:B------:R-:W-:-:S03]  /*2ab0*/  VIADD R8, R8, 0x1 ;  /* 0x0000000108087836 */ /* 0x000fc60000000000 */
[----:B------:R-:W-:Y:S02]  /*2ac0*/  UISETP.NE.AND UP0, UPT, UR4, 0x2, UPT ;  /* 0x000000020400788c */ /* 0x000fe4000bf05270 */
[----:B------:R-:W-:Y:S01]  /*2ad0*/  ISETP.NE.AND P0, PT, R8, 0x2, PT ;  /* 0x000000020800780c */ /* 0x000fe20003f05270 */
[----:B------:R-:W-:Y:S06]  /*2ae0*/  UGETNEXTWORKID.BROADCAST [UR8], [UR9] ;  /* 0x00000000080073ca */ /* 0x000fec0008000100 */
[----:B------:R-:W-:Y:S02]  /*2af0*/  USEL UR7, URZ, 0x1, UP0 ;  /* 0x00000001ff077887 */ /* 0x000fe40008000000 */
[----:B------:R-:W-:-:S04]  /*2b00*/  USEL UR5, UR4, URZ, UP0 ;  /* 0x000000ff04057287 */ /* 0x000fc80008000000 */
[----:B------:R-:W-:Y:S02]  /*2b10*/  LOP3.LUT R12, R12, UR7, RZ, 0x3c, !PT ;  /* 0x000000070c0c7c12 */ /* 0x000fe4000f8e3cff */
[----:B-1----:R-:W-:-:S04]  /*2b20*/  SHF.L.U32 R4, R10, 0x1f, RZ ;  /* 0x0000001f0a047819 */ /* 0x002fc800000006ff */
[----:B------:R-:W1:Y:S02]  /*2b30*/  SYNCS.PHASECHK.TRANS64.TRYWAIT P1, [R2+URZ+0x60], R4 ;  /* 0x00006004020075a7 */ /* 0x000e6400080211ff */
[----:B-1----:R-:W-:Y:S05]  /*2b40*/  @!P1 BRA `(.L_x_50) ;  /* 0x0000003c00949947 */ /* 0x002fea0003800000 */
.L_x_115:
[C---:B-1----:R-:W-:Y:S01]  /*2b50*/  LEA R4, R11.reuse, UR6, 0x4 ;  /* 0x000000060b047c11 */ /* 0x042fe2000f8e20ff */
[----:B------:R-:W-:Y:S01]  /*2b60*/  VIADD R2, R2, 0x70 ;  /* 0x0000007002027836 */ /* 0x000fe20000000000 */
[----:B------:R-:W-:Y:S01]  /*2b70*/  SEL R8, R8, RZ, P0 ;  /* 0x000000ff08087207 */ /* 0x000fe20000000000 */
[----:B------:R-:W-:-:S03]  /*2b80*/  VIADD R11, R11, 0x1 ;  /* 0x000000010b0b7836 */ /* 0x000fc60000000000 */
[----:B------:R-:W1:Y:S01]  /*2b90*/  LDS.128 R4, [R4+0xf0] ;  /* 0x0000f00004047984 */ /* 0x000e620000000c00 */
[----:B------:R-:W-:Y:S02]  /*2ba0*/  PRMT R2, RZ, 0x654, R2 ;  /* 0x00000654ff027816 */ /* 0x000fe40000000002 */
[C---:B------:R-:W-:Y:S01]  /*2bb0*/  ISETP.NE.AND P1, PT, R11.reuse, 0x2, PT ;  /* 0x000000020b00780c */ /* 0x040fe20003f25270 */
[----:B------:R-:W-:Y:S01]  /*2bc0*/  @!PT LDS RZ, [RZ] ;  /* 0x00000000fffff984 */ /* 0x000fe20000000800 */
[----:B------:R-:W-:Y:S01]  /*2bd0*/  @!PT LDS RZ, [RZ] ;  /* 0x00000000fffff984 */ /* 0x000fe20000000800 */
[----:B------:R-:W-:Y:S01]  /*2be0*/  @!PT LDS RZ, [RZ] ;  /* 0x00000000fffff984 */ /* 0x000fe20000000800 */
[----:B------:R-:W-:Y:S01]  /*2bf0*/  @!PT LDS RZ, [RZ] ;  /* 0x00000000fffff984 */ /* 0x000fe20000000800 */
[----:B------:R2:W-:Y:S06]  /*2c00*/  MEMBAR.ALL.CTA ;  /* 0x0000000000007992 */ /* 0x0005ec0000008000 */
[----:B--2---:R-:W2:Y:S01]  /*2c10*/  FENCE.VIEW.ASYNC.S ;  /* 0x00000000000073c6 */ /* 0x004ea20000000000 */
[----:B------:R-:W-:Y:S01]  /*2c20*/  SEL R11, R11, RZ, P1 ;  /* 0x000000ff0b0b7207 */ /* 0x000fe20000800000 */
[----:B--2---:R2:W-:Y:S01]  /*2c30*/  SYNCS.ARRIVE.TRANS64.RED.A1T0 RZ, [R2+URZ], RZ ;  /* 0x000000ff02ff79a7 */ /* 0x0045e200081004ff */
[----:B-1----:R-:W-:-:S02]  /*2c40*/  LOP3.LUT P3, RZ, R6, 0x1, RZ, 0xc0, !PT ;  /* 0x0000000106ff7812 */ /* 0x002fc4000786c0ff */
[----:B------:R-:W-:-:S04]  /*2c50*/  SEL R4, RZ, 0x1, P1 ;  /* 0x00000001ff047807 */ /* 0x000fc80000800000 */
[----:B------:R-:W-:Y:S02]  /*2c60*/  LOP3.LUT R10, R10, R4, RZ, 0x3c, !PT ;  /* 0x000000040a0a7212 */ /* 0x000fe400078e3cff */
[----:B--2---:R-:W-:-:S04]  /*2c70*/  SEL R2, RZ, 0x1, P0 ;  /* 0x00000001ff027807 */ /* 0x004fc80000000000 */
[----:B------:R-:W-:Y:S01]  /*2c80*/  LOP3.LUT R9, R9, R2, RZ, 0x3c, !PT ;  /* 0x0000000209097212 */ /* 0x000fe200078e3cff */
[----:B------:R-:W-:Y:S06]  /*2c90*/  @P3 BRA `(.L_x_51) ;  /* 0xfffffffc002c3947 */ /* 0x000fec000383ffff */
[----:B------:R-:W-:Y:S01]  /*2ca0*/  ULEA UR4, UR5, UR6, 0x3 ;  /* 0x0000000605047291 */ /* 0x000fe2000f8e18ff */
[----:B------:R-:W-:-:S08]  /*2cb0*/  SHF.L.U32 R2, R12, 0x1f, RZ ;  /* 0x0000001f0c027819 */ /* 0x000fd000000006ff */
[----:B------:R-:W1:Y:S02]  /*2cc0*/  SYNCS.PHASECHK.TRANS64 P0, [UR4+0x70], R2 ;  /* 0x00007002ff0075a7 */ /* 0x000e640008001004 */
[----:B-1----:R-:W-:Y:S05]  /*2cd0*/  @P0 BRA `(.L_x_52) ;  /* 0x0000000000080947 */ /* 0x002fea0003800000 */
[----:B------:R-:W1:Y:S02]  /*2ce0*/  SYNCS.PHASECHK.TRANS64.TRYWAIT P0, [UR4+0x70], R2 ;  /* 0x00007002ff0075a7 */ /* 0x000e640008001104 */
[----:B-1----:R-:W-:Y:S05]  /*2cf0*/  @!P0 BRA `(.L_x_53) ;  /* 0x0000003c003c8947 */ /* 0x002fea0003800000 */
.L_x_52:
[----:B------:R-:W-:-:S04]  /*2d00*/  UIADD3 UR7, UPT, UPT, UR5, 0x1, URZ ;  /* 0x0000000105077890 */ /* 0x000fc8000fffe0ff */
[----:B------:R-:W-:-:S04]  /*2d10*/  UISETP.NE.AND UP0, UPT, UR7, 0x2, UPT ;  /* 0x000000020700788c */ /* 0x000fc8000bf05270 */
[----:B------:R-:W-:Y:S02]  /*2d20*/  USEL UR8, URZ, 0x1, UP0 ;  /* 0x00000001ff087887 */ /* 0x000fe40008000000 */
[----:B------:R-:W-:-:S04]  /*2d30*/  USEL UR7, UR7, URZ, UP0 ;  /* 0x000000ff07077287 */ /* 0x000fc80008000000 */
[----:B------:R-:W-:Y:S01]  /*2d40*/  ULEA UR7, UR7, UR6, 0x3 ;  /* 0x0000000607077291 */ /* 0x000fe2000f8e18ff */
[----:B-1----:R-:W-:-:S04]  /*2d50*/  LOP3.LUT R2, R12, UR8, RZ, 0x3c, !PT ;  /* 0x000000080c027c12 */ /* 0x002fc8000f8e3cff */
[----:B------:R-:W-:-:S04]  /*2d60*/  SHF.L.U32 R0, R2, 0x1f, RZ ;  /* 0x0000001f02007819 */ /* 0x000fc800000006ff */
[----:B------:R-:W1:Y:S02]  /*2d70*/  SYNCS.PHASECHK.TRANS64 P0, [UR7+0x70], R0 ;  /* 0x00007000ff0075a7 */ /* 0x000e640008001007 */
[----:B-1----:R-:W-:Y:S05]  /*2d80*/  @P0 EXIT ;  /* 0x000000000000094d */ /* 0x002fea0003800000 */
[----:B------:R-:W-:Y:S02]  /*2d90*/  SHF.L.U32 R2, R2, 0x1f, RZ ;  /* 0x0000001f02027819 */ /* 0x000fe400000006ff */
[----:B------:R-:W-:-:S07]  /*2da0*/  MOV R0, UR7 ;  /* 0x0000000700007c02 */ /* 0x000fce0008000f00 */
.L_x_54:
[----:B-1----:R1:W2:Y:S02]  /*2db0*/  SYNCS.PHASECHK.TRANS64.TRYWAIT P0, [R0+URZ+0x70], R2 ;  /* 0x00007002000075a7 */ /* 0x0022a400080011ff */
[----:B--2---:R-:W-:Y:S05]  /*2dc0*/  @!P0 NANOSLEEP.SYNCS 0x989680 ;  /* 0x009896800000895d */ /* 0x004fea0003900000 */
[----:B------:R-:W2:Y:S02]  /*2dd0*/  @!P0 SYNCS.PHASECHK.TRANS64 P0, [R0+URZ+0x70], R2 ;  /* 0x00007002000085a7 */ /* 0x000ea400080010ff */
[----:B--2---:R-:W-:Y:S05]  /*2de0*/  @P0 EXIT ;  /* 0x000000000000094d */ /* 0x004fea0003800000 */
[----:B------:R-:W-:Y:S05]  /*2df0*/  BRA `(.L_x_54) ;  /* 0xfffffffc00ec7947 */ /* 0x000fea000383ffff */
.L_x_47:
[----:B------:R-:W-:Y:S05]  /*2e00*/  BRA.U UP4, `(.L_x_55) ;  /* 0x0000000d04807547 */ /* 0x000fea000b800000 */
[----:B------:R-:W-:Y:S01]  /*2e10*/  UMOV UR4, 0x40 ;  /* 0x0000004000047882 */ /* 0x000fe20000000000 */
[----:B------:R-:W-:Y:S01]  /*2e20*/  NOP ;  /* 0x0000000000007918 */ /* 0x000fe20000000000 */
[----:B------:R-:W-:Y:S01]  /*2e30*/  ULEA UR5, UR48, UR4, 0x18 ;  /* 0x0000000430057291 */ /* 0x000fe2000f8ec0ff */
[----:B------:R-:W-:Y:S02]  /*2e40*/  UMOV UR6, 0x400 ;  /* 0x0000040000067882 */ /* 0x000fe40000000000 */
[----:B------:R-:W-:-:S06]  /*2e50*/  ULEA UR6, UR48, UR6, 0x18 ;  /* 0x0000000630067291 */ /* 0x000fcc000f8ec0ff */
[----:B------:R-:W1:Y:S02]  /*2e60*/  LDS.U8 R0, [UR5+0x1c] ;  /* 0x00001c05ff007984 */ /* 0x000e640008000000 */
[----:B-1----:R-:W-:-:S13]  /*2e70*/  ISETP.NE.AND P0, PT, R0, RZ, PT ;  /* 0x000000ff0000720c */ /* 0x002fda0003f05270 */
[----:B------:R-:W-:Y:S05]  /*2e80*/  @P0 BRA `(.L_x_56) ;  /* 0x0000000000580947 */ /* 0x000fea0003800000 */
[----:B------:R-:W-:-:S13]  /*2e90*/  ELECT P0, URZ, PT ;  /* 0x0000000000ff782f */ /* 0x000fda0003800000 */
[----:B------:R-:W-:Y:S05]  /*2ea0*/  @!P0 BRA `(.L_x_57) ;  /* 0x0000000000608947 */ /* 0x000fea0003800000 */
[----:B------:R-:W-:Y:S01]  /*2eb0*/  UMOV UR4, 0x10 ;  /* 0x0000001000047882 */ /* 0x000fe20000000000 */
[----:B------:R-:W-:Y:S01]  /*2ec0*/  HFMA2 R0, -RZ, RZ, 0, 5.9604644775390625e-08 ;  /* 0x00000001ff007431 */ /* 0x000fe200000001ff */
[----:B------:R-:W-:-:S03]  /*2ed0*/  MOV R3, 0xffff ;  /* 0x0000ffff00037802 */ /* 0x000fc60000000f00 */
[----:B------:R-:W-:Y:S04]  /*2ee0*/  DEPBAR.LE SB1, 0x36 ;  /* 0x00009d800000791a */ /* 0x000fe80000000000 */
[----:B------:R-:W1:Y:S02]  /*2ef0*/  UTCATOMSWS.FIND_AND_SET.ALIGN UP0, UR4, UR4 ;  /* 0x00000004000475e3 */ /* 0x000e640008000800 */
[----:B-1----:R-:W-:Y:S01]  /*2f00*/  MOV R4, UR4 ;  /* 0x0000000400047c02 */ /* 0x002fe20008000f00 */
[----:B------:R-:W-:Y:S06]  /*2f10*/  BRA.U UP0, `(.L_x_58) ;  /* 0x0000000100187547 */ /* 0x000fec000b800000 */
.L_x_59:
[----:B------:R-:W-:Y:S05]  /*2f20*/  NANOSLEEP 0x64 ;  /* 0x000000640000795d */ /* 0x000fea0003800000 */
[----:B------:R-:W-:-:S05]  /*2f30*/  UMOV UR4, 0x10 ;  /* 0x0000001000047882 */ /* 0x000fca0000000000 */
[----:B------:R-:W-:Y:S04]  /*2f40*/  DEPBAR.LE SB1, 0x36 ;  /* 0x00009d800000791a */ /* 0x000fe80000000000 */
[----:B------:R-:W1:Y:S02]  /*2f50*/  UTCATOMSWS.FIND_AND_SET.ALIGN UP0, UR4, UR4 ;  /* 0x00000004000475e3 */ /* 0x000e640008000800 */
[----:B-1----:R-:W-:Y:S01]  /*2f60*/  MOV R4, UR4 ;  /* 0x0000000400047c02 */ /* 0x002fe20008000f00 */
[----:B------:R-:W-:Y:S05]  /*2f70*/  BRA.U !UP0, `(.L_x_59) ;  /* 0xfffffffd08e87547 */ /* 0x000fea000b83ffff */
.L_x_58:
[-C--:B------:R-:W-:Y:S02]  /*2f80*/  SHF.L.U32 R3, R3, R4.reuse, RZ ;  /* 0x0000000403037219 */ /* 0x080fe400000006ff */
[----:B------:R-:W-:Y:S01]  /*2f90*/  SHF.L.U32 R0, R0, R4, RZ ;  /* 0x0000000400007219 */ /* 0x000fe200000006ff */
[----:B------:R-:W-:Y:S02]  /*2fa0*/  IMAD.SHL.U32 R4, R4, 0x20, RZ ;  /* 0x0000002004047824 */ /* 0x000fe400078e00ff */
[----:B------:R1:W-:Y:S04]  /*2fb0*/  ATOMS.OR RZ, [UR5+0x14], R3 ;  /* 0x00001403ffff798c */ /* 0x0003e8000b000005 */
[----:B------:R1:W-:Y:S04]  /*2fc0*/  ATOMS.OR RZ, [UR5+0x18], R0 ;  /* 0x00001800ffff798c */ /* 0x0003e8000b000005 */
[----:B------:R1:W-:Y:S01]  /*2fd0*/  STS [UR6+0x110], R4 ;  /* 0x00011004ff007988 */ /* 0x0003e20008000806 */
[----:B------:R-:W-:Y:S05]  /*2fe0*/  BRA `(.L_x_57) ;  /* 0x0000000000107947 */ /* 0x000fea0003800000 */
.L_x_56:
[----:B------:R-:W-:Y:S02]  /*2ff0*/  MOV R0, 0xffffffff ;  /* 0xffffffff00007802 */ /* 0x000fe40000000f00 */
[----:B------:R-:W-:-:S03]  /*3000*/  MOV R4, 0x3030 ;  /* 0x0000303000047802 */ /* 0x000fc60000000f00 */
[----:B------:R1:W-:Y:S04]  /*3010*/  STS [UR6+0x110], R0 ;  /* 0x00011000ff007988 */ /* 0x0003e80008000806 */
[----:B-1---5:R-:W-:Y:S05]  /*3020*/  CALL.REL.NOINC `($__internal_1_$__cuda_sm10x_tcgen05_guardrail_trap_phase_invalid_during_alloc) ;  /* 0x0000003c00bc7944 */ /* 0x022fea0003c00000 */
.L_x_57:
[----:B------:R-:W-:Y:S05]  /*3030*/  WARPSYNC.ALL ;  /* 0x0000000000007948 */ /* 0x000fea0003800000 */
[----:B------:R-:W2:Y:S01]  /*3040*/  S2UR UR4, SR_CgaCtaId ;  /* 0x00000000000479c3 */ /* 0x000ea20000008800 */
[----:B------:R-:W-:Y:S01]  /*3050*/  UMOV UR13, 0x400 ;  /* 0x00000400000d7882 */ /* 0x000fe20000000000 */
[----:B------:R-:W-:-:S06]  /*3060*/  NOP ;  /* 0x0000000000007918 */ /* 0x000fcc0000000000 */
[----:B------:R-:W-:Y:S06]  /*3070*/  BAR.ARV 0x6, 0xa0 ;  /* 0x0182800000007b1d */ /* 0x000fec0000002000 */
[----:B------:R-:W3:Y:S01]  /*3080*/  LDCU UR5, c[0x0][0x38c] ;  /* 0x00007180ff0577ac */ /* 0x000ee20008000800 */
[----:B------:R-:W-:Y:S01]  /*3090*/  LOP3.LUT R2, R2, 0xffff, RZ, 0xc0, !PT ;  /* 0x0000ffff02027812 */ /* 0x000fe200078ec0ff */
[----:B------:R-:W-:Y:S01]  /*30a0*/  IMAD.MOV.U32 R11, RZ, RZ, 0x1 ;  /* 0x00000001ff0b7424 */ /* 0x000fe200078e00ff */
[----:B------:R-:W-:Y:S01]  /*30b0*/  CS2R R8, SRZ ;  /* 0x0000000000087805 */ /* 0x000fe2000001ff00 */
[----:B------:R-:W4:Y:S01]  /*30c0*/  LDCU UR8, c[0x0][0x38c] ;  /* 0x00007180ff0877ac */ /* 0x000f220008000800 */
[----:B------:R-:W-:Y:S01]  /*30d0*/  R2UR UR15, R2 ;  /* 0x00000000020f72ca */ /* 0x000fe200000e0000 */
[----:B------:R-:W-:Y:S01]  /*30e0*/  IMAD.MOV.U32 R10, RZ, RZ, RZ ;  /* 0x000000ffff0a7224 */ /* 0x000fe200078e00ff */
[----:B------:R-:W-:Y:S01]  /*30f0*/  UMOV UR18, URZ ;  /* 0x000000ff00127c82 */ /* 0x000fe20008000000 */
[----:B------:R-:W-:Y:S01]  /*3100*/  UMOV UR10, URZ ;  /* 0x000000ff000a7c82 */ /* 0x000fe20008000000 */
[----:B--2---:R-:W-:Y:S01]  /*3110*/  ULEA UR13, UR4, UR13, 0x18 ;  /* 0x0000000d040d7291 */ /* 0x004fe2000f8ec0ff */
[----:B------:R-:W-:Y:S01]  /*3120*/  UMOV UR20, 0x0 ;  /* 0x0000000000147882 */ /* 0x000fe20000000000 */
[----:B------:R-:W-:-:S02]  /*3130*/  UMOV UR21, 0x4100010 ;  /* 0x0410001000157882 */ /* 0x000fc40000000000 */
[----:B------:R-:W-:Y:S02]  /*3140*/  UIADD3 UR6, UPT, UPT, UR13, 0x2400, URZ ;  /* 0x000024000d067890 */ /* 0x000fe4000fffe0ff */
[----:B------:R-:W-:Y:S02]  /*3150*/  UIADD3 UR7, UPT, UPT, UR13, 0x4400, URZ ;  /* 0x000044000d077890 */ /* 0x000fe4000fffe0ff */
[----:B---3--:R-:W-:Y:S01]  /*3160*/  UIADD3 UR5, UPT, UPT, UR5, 0x1f, URZ ;  /* 0x0000001f05057890 */ /* 0x008fe2000fffe0ff */
[----:B-1----:R-:W1:Y:S01]  /*3170*/  LDS R0, [UR13+0x110] ;  /* 0x0001100dff007984 */ /* 0x002e620008000800 */
[----:B------:R-:W-:Y:S02]  /*3180*/  USHF.R.U32.HI UR6, URZ, 0x4, UR6 ;  /* 0x00000004ff067899 */ /* 0x000fe40008011606 */
[----:B------:R-:W-:Y:S02]  /*3190*/  USHF.R.S32.HI UR4, URZ, 0x1f, UR5 ;  /* 0x0000001fff047899 */ /* 0x000fe40008011405 */
[----:B------:R-:W-:-:S02]  /*31a0*/  ULOP3.LUT UR6, UR6, 0x3fff, URZ, 0xc0, !UPT ;  /* 0x00003fff06067892 */ /* 0x000fc4000f8ec0ff */
[----:B------:R-:W-:Y:S02]  /*31b0*/  ULEA.HI UR4, UR4, UR5, URZ, 0x5 ;  /* 0x0000000504047291 */ /* 0x000fe4000f8f28ff */
[----:B------:R-:W-:Y:S02]  /*31c0*/  USHF.R.U32.HI UR5, URZ, 0x4, UR7 ;  /* 0x00000004ff057899 */ /* 0x000fe40008011607 */
[----:B------:R-:W-:Y:S02]  /*31d0*/  USHF.R.S32.HI UR22, URZ, 0x5, UR4 ;  /* 0x00000005ff167899 */ /* 0x000fe40008011404 */
[----:B------:R-:W-:Y:S02]  /*31e0*/  ULOP3.LUT UR5, UR5, 0x3fff, URZ, 0xc0, !UPT ;  /* 0x00003fff05057892 */ /* 0x000fe4000f8ec0ff */
[----:B------:R-:W-:Y:S02]  /*31f0*/  UISETP.LT.AND UP0, UPT, UR22, 0x1, UPT ;  /* 0x000000011600788c */ /* 0x000fe4000bf01270 */
[----:B------:R-:W-:-:S02]  /*3200*/  ULOP3.LUT UR16, UR6, 0x10000, URZ, 0xfc, !UPT ;  /* 0x0001000006107892 */ /* 0x000fc4000f8efcff */
[----:B------:R-:W-:Y:S02]  /*3210*/  USEL UR23, UR22, 0x1, !UP0 ;  /* 0x0000000116177887 */ /* 0x000fe4000c000000 */
[----:B------:R-:W-:Y:S02]  /*3220*/  ULOP3.LUT UR17, UR5, 0x10000, URZ, 0xfc, !UPT ;  /* 0x0001000005117892 */ /* 0x000fe4000f8efcff */
[----:B------:R-:W-:Y:S02]  /*3230*/  UIADD3 UR23, UPT, UPT, -UR23, URZ, URZ ;  /* 0x000000ff17177290 */ /* 0x000fe4000fffe1ff */
[----:B----4-:R-:W-:Y:S01]  /*3240*/  UISETP.GE.AND UP4, UPT, UR8, 0x1, UPT ;  /* 0x000000010800788c */ /* 0x010fe2000bf86270 */
[----:B-1----:R-:W-:-:S15]  /*3250*/  R2UR UR24, R0 ;  /* 0x00000000001872ca */ /* 0x002fde00000e0000 */
.L_x_66:
[----:B------:R-:W-:Y:S02]  /*3260*/  LEA R0, R10, UR13, 0x3 ;  /* 0x0000000d0a007c11 */ /* 0x000fe4000f8e18ff */
[----:B------:R-:W-:Y:S02]  /*3270*/  SHF.L.U32 R2, R9, 0x1f, RZ ;  /* 0x0000001f09027819 */ /* 0x000fe400000006ff */
[----:B------:R-:W-:Y:S01]  /*3280*/  PLOP3.LUT P0, PT, PT, PT, UP4, 0x80, 0x8 ;  /* 0x000000000008781c */ /* 0x000fe20003f0f048 */
[----:B------:R-:W-:Y:S01]  /*3290*/  VIADD R3, R0, 0x70 ;  /* 0x0000007000037836 */ /* 0x000fe20000000000 */
[----:B-1----:R-:W1:Y:S02]  /*32a0*/  SYNCS.PHASECHK.TRANS64.TRYWAIT P1, [R0+URZ+0x60], R2 ;  /* 0x00006002000075a7 */ /* 0x002e6400080211ff */
[----:B-1-3--:R-:W-:Y:S09]  /*32b0*/  @!P1 BRA `(.L_x_60) ;  /* 0x0000003400e49947 */ /* 0x00aff20003800000 */
.L_x_117:
[----:B------:R-:W-:Y:S01]  /*32c0*/  LEA R4, R10, UR13, 0x4 ;  /* 0x0000000d0a047c11 */ /* 0x000fe2000f8e20ff */
[----:B------:R-:W-:Y:S01]  /*32d0*/  @UP4 ULEA UR4, UR10, UR13, 0x3 ;  /* 0x0000000d0a044291 */ /* 0x000fe2000f8e18ff */
[----:B------:R-:W-:Y:S01]  /*32e0*/  PLOP3.LUT P2, PT, PT, PT, PT, 0x80, 0x8 ;  /* 0x000000000008781c */ /* 0x000fe20003f4f070 */
[----:B------:R-:W-:Y:S01]  /*32f0*/  ULEA UR19, UR18, UR13, 0x3 ;  /* 0x0000000d12137291 */ /* 0x000fe2000f8e18ff */
[----:B------:R-:W-:Y:S02]  /*3300*/  PRMT R3, RZ, 0x654, R3 ;  /* 0x00000654ff037816 */ /* 0x000fe40000000003 */
[----:B------:R-:W2:Y:S01]  /*3310*/  LDS.128 R4, [R4+0xf0] ;  /* 0x0000f00004047984 */ /* 0x000ea20000000c00 */
[----:B-1----:R-:W-:Y:S02]  /*3320*/  @P0 SHF.L.U32 R2, R8, 0x1f, RZ ;  /* 0x0000001f08020819 */ /* 0x002fe400000006ff */
[----:B------:R-:W-:Y:S01]  /*3330*/  SHF.L.U32 R0, R11, 0x1f, RZ ;  /* 0x0000001f0b007819 */ /* 0x000fe200000006ff */
[----:B------:R-:W-:Y:S01]  /*3340*/  @!PT LDS RZ, [RZ] ;  /* 0x00000000fffff984 */ /* 0x000fe20000000800 */
[----:B------:R-:W-:Y:S01]  /*3350*/  @!PT LDS RZ, [RZ] ;  /* 0x00000000fffff984 */ /* 0x000fe20000000800 */
[----:B------:R-:W-:Y:S01]  /*3360*/  @!PT LDS RZ, [RZ] ;  /* 0x00000000fffff984 */ /* 0x000fe20000000800 */
[----:B------:R-:W-:Y:S01]  /*3370*/  @!PT LDS RZ, [RZ] ;  /* 0x00000000fffff984 */ /* 0x000fe20000000800 */
[----:B------:R1:W-:Y:S06]  /*3380*/  MEMBAR.ALL.CTA ;  /* 0x0000000000007992 */ /* 0x0003ec0000008000 */
[----:B-1----:R-:W1:Y:S02]  /*3390*/  FENCE.VIEW.ASYNC.S ;  /* 0x00000000000073c6 */ /* 0x002e640000000000 */
[----:B-1----:R1:W-:Y:S01]  /*33a0*/  SYNCS.ARRIVE.TRANS64.RED.A1T0 RZ, [R3+URZ], RZ ;  /* 0x000000ff03ff79a7 */ /* 0x0023e200081004ff */
[----:B------:R1:W3:Y:S01]  /*33b0*/  @P0 SYNCS.PHASECHK.TRANS64.TRYWAIT P2, [UR4], R2 ;  /* 0x00000002ff0005a7 */ /* 0x0002e20008041104 */
[----:B--2---:R-:W-:Y:S01]  /*33c0*/  LOP3.LUT P1, RZ, R6, 0x1, RZ, 0xc0, !PT ;  /* 0x0000000106ff7812 */ /* 0x004fe2000782c0ff */
[----:B------:R-:W2:Y:S02]  /*33d0*/  SYNCS.PHASECHK.TRANS64.TRYWAIT P0, [UR19+0xa0], R0 ;  /* 0x0000a000ff0075a7 */ /* 0x000ea40008001113 */
[----:B-123--:R-:W-:Y:S10]  /*33e0*/  @!P0 BRA `(.L_x_61) ;  /* 0x0000003400ac8947 */ /* 0x00eff40003800000 */
.L_x_119:
[----:B------:R-:W-:Y:S01]  /*33f0*/  IADD3 R10, PT, PT, R10, 0x1, RZ ;  /* 0x000000010a0a7810 */ /* 0x000fe20007ffe0ff */
[----:B------:R-:W-:Y:S06]  /*3400*/  BRA.U !UP4, `(.L_x_62) ;  /* 0x000000010ca07547 */ /* 0x000fec000b800000 */
[----:B------:R-:W-:Y:S02]  /*3410*/  ULEA.HI UR4, UR18, UR18, URZ, 0x1 ;  /* 0x0000001212047291 */ /* 0x000fe4000f8f08ff */
[----:B------:R-:W-:Y:S02]  /*3420*/  UPLOP3.LUT UP2, UPT, UPT, UPT, UPT, 0x40, 0x4 ;  /* 0x000000000004789c */ /* 0x000fe40003f4e870 */
[----:B------:R-:W-:Y:S02]  /*3430*/  USHF.L.U32 UR5, UR4, 0x5, URZ ;  /* 0x0000000504057899 */ /* 0x000fe400080006ff */
[----:B------:R-:W-:Y:S02]  /*3440*/  ULOP3.LUT UR14, UR4, 0xffe, URZ, 0xc0, !UPT ;  /* 0x00000ffe040e7892 */ /* 0x000fe4000f8ec0ff */
[----:B------:R-:W-:Y:S02]  /*3450*/  ULOP3.LUT UR4, UR5, 0xffffffc0, URZ, 0xc0, !UPT ;  /* 0xffffffc005047892 */ /* 0x000fe4000f8ec0ff */
[----:B------:R-:W-:-:S02]  /*3460*/  UIADD3 UR14, UPT, UPT, -UR14, UR18, URZ ;  /* 0x000000120e0e7290 */ /* 0x000fc4000fffe1ff */
[----:B------:R-:W-:Y:S01]  /*3470*/  UIADD3 UR4, UPT, UPT, UR24, UR4, URZ ;  /* 0x0000000418047290 */ /* 0x000fe2000fffe0ff */
[----:B------:R-:W-:Y:S01]  /*3480*/  UMOV UR12, UR23 ;  /* 0x00000017000c7c82 */ /* 0x000fe20008000000 */
[----:B------:R-:W-:Y:S02]  /*3490*/  UMOV UR11, UR22 ;  /* 0x00000016000b7c82 */ /* 0x000fe40008000000 */
[----:B------:R-:W-:Y:S01]  /*34a0*/  ULEA UR14, UR14, UR4, 0x14 ;  /* 0x000000040e0e7291 */ /* 0x000fe2000f8ea0ff */
[----:B------:R-:W-:-:S11]  /*34b0*/  UMOV UR5, UR10 ;  /* 0x0000000a00057c82 */ /* 0x000fd60008000000 */
.L_x_65:
[----:B------:R-:W-:Y:S02]  /*34c0*/  UIADD3 UR12, UPT, UPT, UR12, 0x1, URZ ;  /* 0x000000010c0c7890 */ /* 0x000fe4000fffe0ff */
[----:B--2---:R-:W-:Y:S02]  /*34d0*/  ULEA UR6, UR5, UR13, 0x3 ;  /* 0x0000000d05067291 */ /* 0x004fe4000f8e18ff */
[----:B------:R-:W-:Y:S01]  /*34e0*/  UISETP.NE.AND UP3, UPT, UR12, URZ, UPT ;  /* 0x000000ff0c00728c */ /* 0x000fe2000bf65270 */
[----:B---3--:R-:W-:Y:S10]  /*34f0*/  @P2 BRA `(.L_x_63) ;  /* 0x00000000000c2947 */ /* 0x008ff40003800000 */
[----:B-1----:R-:W-:Y:S04]  /*3500*/  SHF.L.U32 R2, R8, 0x1f, RZ ;  /* 0x0000001f08027819 */ /* 0x002fe800000006ff */
[----:B------:R-:W1:Y:S02]  /*3510*/  SYNCS.PHASECHK.TRANS64.TRYWAIT P0, [UR6], R2 ;  /* 0x00000002ff0075a7 */ /* 0x000e640008001106 */
[----:B-1----:R-:W-:Y:S05]  /*3520*/  @!P0 BRA `(.L_x_64) ;  /* 0x0000003400748947 */ /* 0x002fea0003800000 */
.L_x_63:
[----:B------:R-:W-:Y:S01]  /*3530*/  UISETP.NE.AND UP0, UPT, UR11, 0x1, UPT ;  /* 0x000000010b00788c */ /* 0x000fe2000bf05270 */
[----:B------:R-:W-:Y:S01]  /*3540*/  PLOP3.LUT P2, PT, PT, PT, PT, 0x80, 0x8 ;  /* 0x000000000008781c */ /* 0x000fe20003f4f070 */
[----:B------:R-:W-:Y:S02]  /*3550*/  UIADD3 UR4, UPT, UPT, UR5, 0x1, URZ ;  /* 0x0000000105047890 */ /* 0x000fe4000fffe0ff */
[----:B------:R-:W-:Y:S02]  /*3560*/  ULEA UR8, UR5, UR17, 0x7 ;  /* 0x0000001105087291 */ /* 0x000fe4000f8e38ff */
[----:B------:R-:W-:Y:S01]  /*3570*/  UISETP.NE.AND UP1, UPT, UR4, 0x4, UPT ;  /* 0x000000040400788c */ /* 0x000fe2000bf25270 */
[----:B------:R-:W-:Y:S01]  /*3580*/  PLOP3.LUT P0, PT, PT, PT, UP0, 0x80, 0x8 ;  /* 0x000000000008781c */ /* 0x000fe20003f0f008 */
[----:B------:R-:W-:Y:S02]  /*3590*/  UIADD3 UR11, UPT, UPT, UR11, -0x1, URZ ;  /* 0xffffffff0b0b7890 */ /* 0x000fe4000fffe0ff */
[----:B------:R-:W-:Y:S02]  /*35a0*/  USEL UR7, URZ, 0x1, UP1 ;  /* 0x00000001ff077887 */ /* 0x000fe40008800000 */
[----:B------:R-:W-:Y:S01]  /*35b0*/  USEL UR10, UR4, URZ, UP1 ;  /* 0x000000ff040a7287 */ /* 0x000fe20008800000 */
[----:B------:R-:W-:Y:S03]  /*35c0*/  UMOV UR9, 0xc0004010 ;  /* 0xc000401000097882 */ /* 0x000fe60000000000 */
[----:B------:R-:W-:Y:S01]  /*35d0*/  @UP0 ULEA UR4, UR10, UR13, 0x3 ;  /* 0x0000000d0a040291 */ /* 0x000fe2000f8e18ff */
[----:B------:R-:W-:Y:S01]  /*35e0*/  LOP3.LUT R8, R8, UR7, RZ, 0x3c, !PT ;  /* 0x0000000708087c12 */ /* 0x000fe2000f8e3cff */
[----:B------:R-:W-:Y:S03]  /*35f0*/  UMOV UR7, 0xc0004010 ;  /* 0xc000401000077882 */ /* 0x000fe60000000000 */
[----:B-1----:R-:W-:Y:S04]  /*3600*/  @P0 SHF.L.U32 R0, R8, 0x1f, RZ ;  /* 0x0000001f08000819 */ /* 0x002fe800000006ff */
[----:B------:R2:W3:Y:S01]  /*3610*/  @P0 SYNCS.PHASECHK.TRANS64.TRYWAIT P2, [UR4], R0 ;  /* 0x00000000ff0005a7 */ /* 0x0004e20008041104 */
[----:B------:R-:W-:Y:S02]  /*3620*/  UIADD3 UR4, UPT, UPT, UR6, 0x20, URZ ;  /* 0x0000002006047890 */ /* 0x000fe4000fffe0ff */
[----:B------:R-:W-:Y:S03]  /*3630*/  ULEA UR6, UR5, UR16, 0x7 ;  /* 0x0000001005067291 */ /* 0x000fe6000f8e38ff */
[----:B------:R-:W-:Y:S06]  /*3640*/  UMOV UR5, UR10 ;  /* 0x0000000a00057c82 */ /* 0x000fec0008000000 */
[----:B------:R2:W-:Y:S01]  /*3650*/  UTCQMMA gdesc[UR6], gdesc[UR8], tmem[UR14], tmem[UR20], idesc[UR21], UP2 ;  /* 0x00ff1408060075ea */ /* 0x0005e2000900030e */
[----:B------:R-:W-:Y:S01]  /*3660*/  UPLOP3.LUT UP2, UPT, UPT, UPT, UPT, 0x80, 0x8 ;  /* 0x000000000008789c */ /* 0x000fe20003f4f070 */
[----:B------:R2:W-:Y:S01]  /*3670*/  UTCBAR.MULTICAST [UR4], URZ, UR15 ;  /* 0x000000ff040073e9 */ /* 0x0005e2000800080f */
[----:B------:R-:W-:Y:S09]  /*3680*/  BRA.U UP3, `(.L_x_65) ;  /* 0xfffffffd038c7547 */ /* 0x000ff2000b83ffff */
.L_x_62:
[----:B--2---:R-:W-:Y:S01]  /*3690*/  UIADD3 UR4, UPT, UPT, UR18, 0x1, URZ ;  /* 0x0000000112047890 */ /* 0x004fe2000fffe0ff */
[C---:B------:R-:W-:Y:S01]  /*36a0*/  ISETP.NE.AND P0, PT, R10.reuse, 0x2, PT ;  /* 0x000000020a00780c */ /* 0x040fe20003f05270 */
[----:B------:R-:W-:Y:S02]  /*36b0*/  UIADD3 UR5, UPT, UPT, UR19, 0x80, URZ ;  /* 0x0000008013057890 */ /* 0x000fe4000fffe0ff */
[----:B------:R-:W-:Y:S01]  /*36c0*/  UISETP.NE.AND UP0, UPT, UR4, 0x4, UPT ;  /* 0x000000040400788c */ /* 0x000fe2000bf05270 */
[----:B-1----:R-:W-:Y:S02]  /*36d0*/  SEL R0, RZ, 0x1, P0 ;  /* 0x00000001ff007807 */ /* 0x002fe40000000000 */
[----:B------:R-:W-:Y:S01]  /*36e0*/  SEL R10, R10, RZ, P0 ;  /* 0x000000ff0a0a7207 */ /* 0x000fe20000000000 */
[----:B------:R-:W-:Y:S01]  /*36f0*/  USEL UR6, URZ, 0x1, UP0 ;  /* 0x00000001ff067887 */ /* 0x000fe20008000000 */
[----:B------:R-:W-:Y:S01]  /*3700*/  LOP3.LUT R9, R9, R0, RZ, 0x3c, !PT ;  /* 0x0000000009097212 */ /* 0x000fe200078e3cff */
[----:B------:R-:W-:Y:S01]  /*3710*/  USEL UR18, UR4, URZ, UP0 ;  /* 0x000000ff04127287 */ /* 0x000fe20008000000 */
[----:B------:R1:W-:Y:S03]  /*3720*/  UTCBAR [UR5], URZ ;  /* 0x000000ff050073e9 */ /* 0x0003e600080000ff */
[----:B------:R-:W-:Y:S01]  /*3730*/  LOP3.LUT R11, R11, UR6, RZ, 0x3c, !PT ;  /* 0x000000060b0b7c12 */ /* 0x000fe2000f8e3cff */
[----:B------:R-:W-:Y:S07]  /*3740*/  @P1 BRA `(.L_x_66) ;  /* 0xfffffff800c41947 */ /* 0x000fee000383ffff */
[----:B------:R-:W2:Y:S01]  /*3750*/  S2UR UR8, SR_CgaCtaId ;  /* 0x00000000000879c3 */ /* 0x000ea20000008800 */
[----:B------:R-:W-:Y:S01]  /*3760*/  ELECT P0, URZ, PT ;  /* 0x0000000000ff782f */ /* 0x000fe20003800000 */
[----:B------:R-:W-:Y:S01]  /*3770*/  IMAD.MOV.U32 R0, RZ, RZ, 0x1 ;  /* 0x00000001ff007424 */ /* 0x000fe200078e00ff */
[----:B------:R-:W-:Y:S01]  /*3780*/  UIADD3 UR13, UPT, UPT, UR13, 0xa0, URZ ;  /* 0x000000a00d0d7890 */ /* 0x000fe2000fffe0ff */
[----:B------:R-:W-:Y:S01]  /*3790*/  SHF.L.U32 R2, R11, 0x1f, RZ ;  /* 0x0000001f0b027819 */ /* 0x000fe200000006ff */
[----:B------:R-:W-:-:S03]  /*37a0*/  UMOV UR4, 0x40 ;  /* 0x0000004000047882 */ /* 0x000fc60000000000 */
[----:B------:R-:W-:Y:S01]  /*37b0*/  UVIRTCOUNT.DEALLOC.SMPOOL 0x80 ;  /* 0x000000800000784c */ /* 0x000fe20000000000 */
[----:B--2---:R-:W-:Y:S02]  /*37c0*/  ULEA UR8, UR8, UR4, 0x18 ;  /* 0x0000000408087291 */ /* 0x004fe4000f8ec0ff */
[----:B------:R-:W-:-:S07]  /*37d0*/  ULEA UR4, UR18, UR13, 0x3 ;  /* 0x0000000d12047291 */ /* 0x000fce000f8e18ff */
[----:B------:R2:W-:Y:S02]  /*37e0*/  @P0 STS.U8 [UR8+0x1c], R0 ;  /* 0x00001c00ff000988 */ /* 0x0005e40008000008 */
[----:B------:R-:W4:Y:S02]  /*37f0*/  SYNCS.PHASECHK.TRANS64.TRYWAIT P0, [UR4], R2 ;  /* 0x00000002ff0075a7 */ /* 0x000f240008001104 */
[----:B--2-4-:R-:W-:Y:S05]  /*3800*/  @!P0 BRA `(.L_x_67) ;  /* 0x0000003000d48947 */ /* 0x014fea0003800000 */
.L_x_122:
[----:B------:R-:W-:-:S04]  /*3810*/  UIADD3 UR4, UPT, UPT, UR18, 0x1, URZ ;  /* 0x0000000112047890 */ /* 0x000fc8000fffe0ff */
[----:B------:R-:W-:-:S04]  /*3820*/  UISETP.NE.AND UP0, UPT, UR4, 0x4, UPT ;  /* 0x000000040400788c */ /* 0x000fc8000bf05270 */
[----:B------:R-:W-:Y:S02]  /*3830*/  USEL UR6, URZ, 0x1, UP0 ;  /* 0x00000001ff067887 */ /* 0x000fe40008000000 */
[----:B------:R-:W-:-:S04]  /*3840*/  USEL UR4, UR4, URZ, UP0 ;  /* 0x000000ff04047287 */ /* 0x000fc80008000000 */
[----:B-1----:R-:W-:Y:S01]  /*3850*/  ULEA UR5, UR4, UR13, 0x3 ;  /* 0x0000000d04057291 */ /* 0x002fe2000f8e18ff */
[----:B--2---:R-:W-:-:S04]  /*3860*/  LOP3.LUT R2, R11, UR6, RZ, 0x3c, !PT ;  /* 0x000000060b027c12 */ /* 0x004fc8000f8e3cff */
[----:B------:R-:W-:-:S04]  /*3870*/  SHF.L.U32 R3, R2, 0x1f, RZ ;  /* 0x0000001f02037819 */ /* 0x000fc800000006ff */
[----:B------:R-:W1:Y:S02]  /*3880*/  SYNCS.PHASECHK.TRANS64.TRYWAIT P0, [UR5], R3 ;  /* 0x00000003ff0075a7 */ /* 0x000e640008001105 */
[----:B-1----:R-:W-:Y:S05]  /*3890*/  @!P0 BRA `(.L_x_68) ;  /* 0x0000003000c88947 */ /* 0x002fea0003800000 */
.L_x_124:
        /* <DEDUP_REMOVED lines=9> */
.L_x_126:
[----:B------:R-:W-:-:S04]  /*3930*/  UIADD3 UR4, UPT, UPT, UR4, 0x1, URZ ;  /* 0x0000000104047890 */ /* 0x000fc8000fffe0ff */
[----:B------:R-:W-:-:S04]  /*3940*/  UISETP.NE.AND UP0, UPT, UR4, 0x4, UPT ;  /* 0x000000040400788c */ /* 0x000fc8000bf05270 */
[----:B------:R-:W-:Y:S02]  /*3950*/  USEL UR5, URZ, 0x1, UP0 ;  /* 0x00000001ff057887 */ /* 0x000fe40008000000 */
[----:B------:R-:W-:-:S04]  /*3960*/  USEL UR4, UR4, URZ, UP0 ;  /* 0x000000ff04047287 */ /* 0x000fc80008000000 */
[----:B------:R-:W-:Y:S01]  /*3970*/  ULEA UR4, UR4, UR13, 0x3 ;  /* 0x0000000d04047291 */ /* 0x000fe2000f8e18ff */
[----:B------:R-:W-:-:S04]  /*3980*/  LOP3.LUT R2, R2, UR5, RZ, 0x3c, !PT ;  /* 0x0000000502027c12 */ /* 0x000fc8000f8e3cff */
[----:B------:R-:W-:-:S04]  /*3990*/  SHF.L.U32 R2, R2, 0x1f, RZ ;  /* 0x0000001f02027819 */ /* 0x000fc800000006ff */
[----:B------:R-:W2:Y:S02]  /*39a0*/  SYNCS.PHASECHK.TRANS64.TRYWAIT P0, [UR4], R2 ;  /* 0x00000002ff0075a7 */ /* 0x000ea40008001104 */
[----:B--2---:R-:W-:Y:S05]  /*39b0*/  @!P0 BRA `(.L_x_70) ;  /* 0x0000003000b08947 */ /* 0x004fea0003800000 */
.L_x_128:
[----:B------:R-:W-:Y:S01]  /*39c0*/  NOP ;  /* 0x0000000000007918 */ /* 0x000fe20000000000 */
[----:B-1----:R-:W1:Y:S01]  /*39d0*/  LDS R0, [UR8+0x14] ;  /* 0x00001408ff007984 */ /* 0x002e620008000800 */
[----:B------:R-:W-:Y:S01]  /*39e0*/  ULOP3.LUT UR4, UR24, 0xffff, URZ, 0xc0, !UPT ;  /* 0x0000ffff18047892 */ /* 0x000fe2000f8ec0ff */
[----:B------:R-:W-:Y:S01]  /*39f0*/  UMOV UR5, 0xffff ;  /* 0x0000ffff00057882 */ /* 0x000fe20000000000 */
[----:B------:R-:W-:Y:S02]  /*3a00*/  UMOV UR6, 0x1 ;  /* 0x0000000100067882 */ /* 0x000fe40000000000 */
[----:B------:R-:W-:-:S04]  /*3a10*/  USHF.R.U32.HI UR4, URZ, 0x5, UR4 ;  /* 0x00000005ff047899 */ /* 0x000fc80008011604 */
[----:B------:R-:W-:Y:S02]  /*3a20*/  USHF.L.U32 UR5, UR5, UR4, URZ ;  /* 0x0000000405057299 */ /* 0x000fe400080006ff */
[----:B------:R-:W-:-:S04]  /*3a30*/  USHF.L.U32 UR4, UR6, UR4, URZ ;  /* 0x0000000406047299 */ /* 0x000fc800080006ff */
[----:B-1----:R-:W-:-:S04]  /*3a40*/  LOP3.LUT R0, R0, UR5, RZ, 0xc0, !PT ;  /* 0x0000000500007c12 */ /* 0x002fc8000f8ec0ff */
[----:B------:R-:W-:-:S13]  /*3a50*/  ISETP.NE.AND P0, PT, R0, UR5, PT ;  /* 0x0000000500007c0c */ /* 0x000fda000bf05270 */
[----:B------:R-:W-:Y:S05]  /*3a60*/  @P0 BRA `(.L_x_71) ;  /* 0x0000000000580947 */ /* 0x000fea0003800000 */
[----:B------:R-:W1:Y:S02]  /*3a70*/  LDS R0, [UR8+0x18] ;  /* 0x00001808ff007984 */ /* 0x000e640008000800 */
[----:B-1----:R-:W-:-:S04]  /*3a80*/  LOP3.LUT R0, R0, UR4, RZ, 0xc0, !PT ;  /* 0x0000000400007c12 */ /* 0x002fc8000f8ec0ff */
[----:B------:R-:W-:-:S13]  /*3a90*/  ISETP.NE.AND P0, PT, R0, UR4, PT ;  /* 0x0000000400007c0c */ /* 0x000fda000bf05270 */
[----:B------:R-:W-:Y:S05]  /*3aa0*/  @P0 BRA `(.L_x_72) ;  /* 0x00000000003c0947 */ /* 0x000fea0003800000 */
[----:B------:R-:W1:Y:S01]  /*3ab0*/  S2R R2, SR_LANEID ;  /* 0x0000000000027919 */ /* 0x000e620000000000 */
[----:B------:R-:W-:-:S06]  /*3ac0*/  ULOP3.LUT UR5, URZ, UR5, URZ, 0x33, !UPT ;  /* 0x00000005ff057292 */ /* 0x000fcc000f8e33ff */
[----:B------:R-:W-:-:S04]  /*3ad0*/  IMAD.U32 R0, RZ, RZ, UR5 ;  /* 0x00000005ff007e24 */ /* 0x000fc8000f8e00ff */
[----:B------:R2:W4:Y:S02]  /*3ae0*/  REDUX UR7, R0 ;  /* 0x00000000000773c4 */ /* 0x0005240000000000 */
[----:B------:R1:W-:Y:S01]  /*3af0*/  UTCATOMSWS.AND URZ, UR5 ;  /* 0x0000000500ff79e3 */ /* 0x0003e20008000000 */
[----:B--2---:R-:W-:Y:S01]  /*3b00*/  LOP3.LUT R0, RZ, UR4, RZ, 0x33, !PT ;  /* 0x00000004ff007c12 */ /* 0x004fe2000f8e33ff */
[----:B------:R-:W-:Y:S02]  /*3b10*/  VOTEU.ANY UR4, UPT, PT ;  /* 0x0000000000047886 */ /* 0x000fe400038e0100 */
[----:B------:R-:W-:Y:S02]  /*3b20*/  UFLO.U32 UR4, UR4 ;  /* 0x00000004000472bd */ /* 0x000fe400080e0000 */
[----:B------:R-:W2:Y:S04]  /*3b30*/  REDUX UR6, R0 ;  /* 0x00000000000673c4 */ /* 0x000ea80000000000 */
[----:B-1----:R-:W-:-:S02]  /*3b40*/  ISETP.EQ.U32.AND P0, PT, R2, UR4, PT ;  /* 0x0000000402007c0c */ /* 0x002fc4000bf02070 */
[----:B----4-:R-:W-:-:S11]  /*3b50*/  MOV R2, UR7 ;  /* 0x0000000700027c02 */ /* 0x010fd60008000f00 */
[----:B------:R1:W-:Y:S01]  /*3b60*/  @P0 ATOMS.AND RZ, [UR8+0x14], R2 ;  /* 0x00001402ffff098c */ /* 0x0003e2000a800008 */
[----:B--2---:R-:W-:-:S05]  /*3b70*/  IMAD.U32 R0, RZ, RZ, UR6 ;  /* 0x00000006ff007e24 */ /* 0x004fca000f8e00ff */
[----:B------:R1:W-:Y:S01]  /*3b80*/  @P0 ATOMS.AND RZ, [UR8+0x18], R0 ;  /* 0x00001800ffff098c */ /* 0x0003e2000a800008 */
[----:B------:R-:W-:Y:S05]  /*3b90*/  BRA `(.L_x_73) ;  /* 0x0000000000147947 */ /* 0x000fea0003800000 */
.L_x_72:
[----:B------:R-:W-:Y:S02]  /*3ba0*/  MOV R2, 0x3bc0 ;  /* 0x00003bc000027802 */ /* 0x000fe40000000f00 */
[----:B---3-5:R-:W-:Y:S05]  /*3bb0*/  CALL.REL.NOINC `($__internal_0_$__cuda_sm10x_tcgen05_guardrail_trap_col_being_dealloced_not_returned_by_alloc) ;  /* 0x0000003000cc7944 */ /* 0x028fea0003c00000 */
[----:B------:R-:W-:Y:S05]  /*3bc0*/  BRA `(.L_x_73) ;  /* 0x0000000000087947 */ /* 0x000fea0003800000 */
.L_x_71:
[----:B------:R-:W-:Y:S02]  /*3bd0*/  MOV R2, 0x3bf0 ;  /* 0x00003bf000027802 */ /* 0x000fe40000000f00 */
[----:B---3-5:R-:W-:Y:S05]  /*3be0*/  CALL.REL.NOINC `($__internal_2_$__cuda_sm10x_tcgen05_guardrail_trap_unallocated_columns_being_dealloced) ;  /* 0x0000003000d87944 */ /* 0x028fea0003c00000 */
.L_x_73:
[----:B------:R-:W-:Y:S01]  /*3bf0*/  NOP ;  /* 0x0000000000007918 */ /* 0x000fe20000000000 */
[----:B------:R-:W-:Y:S05]  /*3c00*/  EXIT ;  /* 0x000000000000794d */ /* 0x000fea0003800000 */
.L_x_55:
[----:B------:R-:W-:-:S09]  /*3c10*/  UISETP.NE.OR UP0, UPT, UR22, 0x3, !UP3 ;  /* 0x000000031600788c */ /* 0x000fd2000df05670 */
[----:B------:R-:W-:Y:S05]  /*3c20*/  BRA.U UP0, `(.L_x_74) ;  /* 0x0000000d00087547 */ /* 0x000fea000b800000 */
[----:B------:R-:W1:Y:S01]  /*3c30*/  LDCU UR26, c[0x0][0x370] ;  /* 0x00006e00ff1a77ac */ /* 0x000e620008000800 */
[----:B------:R-:W2:Y:S01]  /*3c40*/  LDC.64 R16, c[0x0][0x348] ;  /* 0x0000d200ff107b82 */ /* 0x000ea20000000a00 */
[----:B------:R-:W-:Y:S02]  /*3c50*/  HFMA2 R13, -RZ, RZ, 0, 0 ;  /* 0x00000000ff0d7431 */ /* 0x000fe400000001ff */
[----:B------:R-:W-:Y:S01]  /*3c60*/  IMAD.MOV.U32 R15, RZ, RZ, 0x1 ;  /* 0x00000001ff0f7424 */ /* 0x000fe200078e00ff */
[----:B------:R-:W1:Y:S01]  /*3c70*/  LDCU.128 UR28, c[0x0][0xb10] ;  /* 0x00016200ff1c77ac */ /* 0x000e620008000c00 */
[----:B------:R-:W-:Y:S01]  /*3c80*/  IMAD.MOV.U32 R14, RZ, RZ, RZ ;  /* 0x000000ffff0e7224 */ /* 0x000fe200078e00ff */
[----:B------:R-:W-:Y:S01]  /*3c90*/  MOV R7, 0x1000 ;  /* 0x0000100000077802 */ /* 0x000fe20000000f00 */
[----:B------:R-:W3:Y:S01]  /*3ca0*/  LDCU UR25, c[0x0][0x374] ;  /* 0x00006e80ff1977ac */ /* 0x000ee20008000800 */
[----:B------:R-:W4:Y:S01]  /*3cb0*/  LDC.64 R2, c[0x0][0x888] ;  /* 0x00022200ff027b82 */ /* 0x000f220000000a00 */
[----:B------:R-:W3:Y:S01]  /*3cc0*/  LDCU UR16, c[0x0][0xb0c] ;  /* 0x00016180ff1077ac */ /* 0x000ee20008000800 */
[----:B------:R-:W2:Y:S06]  /*3cd0*/  LDCU UR35, c[0x0][0xb20] ;  /* 0x00016400ff2377ac */ /* 0x000eac0008000800 */
[----:B------:R-:W4:Y:S01]  /*3ce0*/  LDC.64 R4, c[0x0][0x890] ;  /* 0x00022400ff047b82 */ /* 0x000f220000000a00 */
[----:B------:R-:W2:Y:S01]  /*3cf0*/  LDCU UR4, c[0x0][0xb30] ;  /* 0x00016600ff0477ac */ /* 0x000ea20008000800 */
[----:B------:R-:W-:Y:S01]  /*3d00*/  UMOV UR17, 0x400 ;  /* 0x0000040000117882 */ /* 0x000fe20000000000 */
[----:B-1----:R-:W-:-:S02]  /*3d10*/  UIMAD.WIDE.U32 UR32, UR26, UR28, URZ ;  /* 0x0000001c1a2072a5 */ /* 0x002fc4000f8e00ff */
[----:B---3--:R-:W-:Y:S02]  /*3d20*/  UIMAD.WIDE.U32 UR6, UR25, UR31, URZ ;  /* 0x0000001f190672a5 */ /* 0x008fe4000f8e00ff */
[----:B------:R-:W-:Y:S02]  /*3d30*/  ULEA UR17, UR48, UR17, 0x18 ;  /* 0x0000001130117291 */ /* 0x000fe4000f8ec0ff */
[----:B------:R-:W-:Y:S02]  /*3d40*/  UPLOP3.LUT UP3, UPT, UPT, UPT, UPT, 0x40, 0x4 ;  /* 0x000000000004789c */ /* 0x000fe40003f6e870 */
[----:B------:R-:W-:Y:S01]  /*3d50*/  UIADD3 UR5, UPT, UPT, UR17, 0x40, URZ ;  /* 0x0000004011057890 */ /* 0x000fe2000fffe0ff */
[----:B------:R-:W-:Y:S01]  /*3d60*/  UMOV UR32, UR33 ;  /* 0x0000002100207c82 */ /* 0x000fe20008000000 */
[----:B------:R-:W-:Y:S01]  /*3d70*/  UMOV UR27, UR7 ;  /* 0x00000007001b7c82 */ /* 0x000fe20008000000 */
[----:B------:R-:W-:Y:S02]  /*3d80*/  UISETP.GE.AND UP0, UPT, UR40, 0x1, UPT ;  /* 0x000000012800788c */ /* 0x000fe4000bf06270 */
[----:B------:R-:W-:Y:S01]  /*3d90*/  UISETP.NE.AND UP4, UPT, UR40, 0x1, UPT ;  /* 0x000000012800788c */ /* 0x000fe2000bf85270 */
[----:B------:R-:W1:Y:S01]  /*3da0*/  LDCU.64 UR14, c[0x0][0xb28] ;  /* 0x00016500ff0e77ac */ /* 0x000e620008000a00 */
[----:B------:R-:W-:-:S02]  /*3db0*/  UISETP.NE.AND UP6, UPT, UR16, 0x1, UPT ;  /* 0x000000011000788c */ /* 0x000fc4000bfc5270 */
[----:B------:R-:W-:Y:S02]  /*3dc0*/  UISETP.NE.AND UP5, UPT, UR30, 0x1, UPT ;  /* 0x000000011e00788c */ /* 0x000fe4000bfa5270 */
[----:B------:R-:W-:Y:S02]  /*3dd0*/  UPRMT UR48, UR48, 0x654, UR5 ;  /* 0x0000065430307896 */ /* 0x000fe40008000005 */
[----:B------:R-:W-:Y:S02]  /*3de0*/  USHF.R.U32.HI UR32, URZ, UR29, UR32 ;  /* 0x0000001dff207299 */ /* 0x000fe40008011620 */
[----:B--2---:R-:W-:Y:S02]  /*3df0*/  USHF.R.U32.HI UR27, URZ, UR35, UR27 ;  /* 0x00000023ff1b7299 */ /* 0x004fe4000801161b */
[----:B------:R-:W-:-:S11]  /*3e00*/  UISETP.NE.AND UP2, UPT, UR4, 0x1, UPT ;  /* 0x000000010400788c */ /* 0x000fd6000bf45270 */
.L_x_82:
[C---:B------:R-:W-:Y:S02]  /*3e10*/  LEA R12, R14.reuse, UR17, 0x3 ;  /* 0x000000110e0c7c11 */ /* 0x040fe4000f8e18ff */
[----:B------:R-:W-:Y:S02]  /*3e20*/  SHF.L.U32 R0, R13, 0x1f, RZ ;  /* 0x0000001f0d007819 */ /* 0x000fe400000006ff */
[----:B------:R-:W-:Y:S02]  /*3e30*/  LEA R8, R14, UR17, 0x4 ;  /* 0x000000110e087c11 */ /* 0x000fe4000f8e20ff */
[----:B--2---:R-:W2:Y:S02]  /*3e40*/  SYNCS.PHASECHK.TRANS64.TRYWAIT P0, [R12+URZ+0x60], R0 ;  /* 0x000060000c0075a7 */ /* 0x004ea400080011ff */
[----:B--2---:R-:W-:Y:S05]  /*3e50*/  @!P0 BRA `(.L_x_75) ;  /* 0x0000002c00a08947 */ /* 0x004fea0003800000 */
.L_x_129:
[----:B------:R-:W3:Y:S01]  /*3e60*/  LDS.128 R8, [R8+0xf0] ;  /* 0x0000f00008087984 */ /* 0x000ee20000000c00 */
[----:B------:R-:W-:Y:S01]  /*3e70*/  UISETP.GE.AND UP0, UPT, UR40, 0x1, UPT ;  /* 0x000000012800788c */ /* 0x000fe2000bf06270 */
[----:B------:R-:W-:Y:S01]  /*3e80*/  @!PT LDS RZ, [RZ] ;  /* 0x00000000fffff984 */ /* 0x000fe20000000800 */
[----:B------:R-:W-:Y:S01]  /*3e90*/  @!PT LDS RZ, [RZ] ;  /* 0x00000000fffff984 */ /* 0x000fe20000000800 */
[----:B------:R-:W-:Y:S01]  /*3ea0*/  @!PT LDS RZ, [RZ] ;  /* 0x00000000fffff984 */ /* 0x000fe20000000800 */
[----:B------:R-:W-:Y:S01]  /*3eb0*/  @!PT LDS RZ, [RZ] ;  /* 0x00000000fffff984 */ /* 0x000fe20000000800 */
[----:B------:R1:W-:Y:S06]  /*3ec0*/  MEMBAR.ALL.CTA ;  /* 0x0000000000007992 */ /* 0x0003ec0000008000 */
[----:B-1----:R-:W1:Y:S01]  /*3ed0*/  FENCE.VIEW.ASYNC.S ;  /* 0x00000000000073c6 */ /* 0x002e620000000000 */
[----:B---3--:R-:W-:Y:S11]  /*3ee0*/  LOP3.LUT P0, RZ, R10, 0x1, RZ, 0xc0, !PT ;  /* 0x000000010aff7812 */ /* 0x008ff6000780c0ff */
[----:B------:R-:W-:Y:S02]  /*3ef0*/  @!UPT UIADD3 URZ, UPT, UPT, URZ, URZ, URZ ;  /* 0x000000fffffff290 */ /* 0x000fe4000fffe0ff */
[----:B-1----:R-:W-:Y:S01]  /*3f00*/  VOTEU.ANY UP1, P0 ;  /* 0x0000000000ff7886 */ /* 0x002fe20000020100 */
[----:B------:R-:W-:Y:S11]  /*3f10*/  PLOP3.LUT P0, PT, PT, PT, UP1, 0x80, 0x8 ;  /* 0x000000000008781c */ /* 0x000ff60003f0f018 */
[----:B------:R-:W-:Y:S02]  /*3f20*/  @!UPT UIADD3 URZ, UPT, UPT, URZ, URZ, URZ ;  /* 0x000000fffffff290 */ /* 0x000fe4000fffe0ff */
[----:B--2---:R-:W-:Y:S02]  /*3f30*/  @P0 SHF.R.U32.HI R0, RZ, 0x10, R9 ;  /* 0x00000010ff000819 */ /* 0x004fe40000011609 */
[----:B------:R-:W-:Y:S02]  /*3f40*/  @P0 MOV R6, R8 ;  /* 0x0000000800060202 */ /* 0x000fe40000000f00 */
[----:B------:R-:W-:Y:S01]  /*3f50*/  @P0 R2UR UR4, R0 ;  /* 0x00000000000402ca */ /* 0x000fe200000e0000 */
[----:B------:R-:W-:Y:S01]  /*3f60*/  VIADD R0, R12, 0x70 ;  /* 0x000000700c007836 */ /* 0x000fe20000000000 */
[----:B------:R-:W-:Y:S02]  /*3f70*/  @P0 LOP3.LUT R8, R9, 0xffff, RZ, 0xc0, !PT ;  /* 0x0000ffff09080812 */ /* 0x000fe400078ec0ff */
[----:B------:R-:W-:Y:S02]  /*3f80*/  @P0 R2UR UR6, R6 ;  /* 0x00000000060602ca */ /* 0x000fe400000e0000 */
[----:B------:R-:W-:Y:S02]  /*3f90*/  PRMT R0, RZ, 0x654, R0 ;  /* 0x00000654ff007816 */ /* 0x000fe40000000000 */
[----:B------:R-:W-:Y:S02]  /*3fa0*/  @P0 R2UR UR5, R8 ;  /* 0x00000000080502ca */ /* 0x000fe400000e0000 */
[----:B------:R1:W-:Y:S03]  /*3fb0*/  SYNCS.ARRIVE.TRANS64.RED.A1T0 RZ, [R0+URZ], RZ ;  /* 0x000000ff00ff79a7 */ /* 0x0003e600081004ff */
[----:B------:R-:W-:Y:S04]  /*3fc0*/  @UP1 UMOV UR24, UR4 ;  /* 0x0000000400181c82 */ /* 0x000fe80008000000 */
[----:B------:R-:W-:Y:S04]  /*3fd0*/  @UP1 UMOV UR13, UR6 ;  /* 0x00000006000d1c82 */ /* 0x000fe80008000000 */
[----:B------:R-:W-:Y:S01]  /*3fe0*/  @UP1 UMOV UR7, UR5 ;  /* 0x0000000500071c82 */ /* 0x000fe20008000000 */
[----:B------:R-:W-:Y:S05]  /*3ff0*/  BRA.U !UP0, `(.L_x_76) ;  /* 0x0000000108a47547 */ /* 0x000fea000b800000 */
[----:B------:R-:W-:Y:S02]  /*4000*/  UIMAD.WIDE.U32 UR10, UR7, UR31, URZ ;  /* 0x0000001f070a72a5 */ /* 0x000fe4000f8e00ff */
[----:B------:R-:W-:Y:S02]  /*4010*/  UIMAD.WIDE.U32 UR18, UR13, UR28, URZ ;  /* 0x0000001c0d1272a5 */ /* 0x000fe4000f8e00ff */
[----:B------:R-:W-:Y:S02]  /*4020*/  USEL UR4, UR25, UR27, !UP5 ;  /* 0x0000001b19047287 */ /* 0x000fe4000e800000 */
[----:B------:R-:W-:Y:S02]  /*4030*/  USEL UR8, UR26, UR32, !UP6 ;  /* 0x000000201a087287 */ /* 0x000fe4000f000000 */
[----:B------:R-:W-:Y:S02]  /*4040*/  UIMAD.WIDE.U32 UR20, UR4, UR14, URZ ;  /* 0x0000000e041472a5 */ /* 0x000fe4000f8e00ff */
[----:B------:R-:W-:Y:S01]  /*4050*/  UIMAD.WIDE.U32 UR22, UR8, UR14, URZ ;  /* 0x0000000e081672a5 */ /* 0x000fe2000f8e00ff */
[----:B------:R-:W-:Y:S02]  /*4060*/  UMOV UR5, UR11 ;  /* 0x0000000b00057c82 */ /* 0x000fe40008000000 */
[----:B------:R-:W-:Y:S03]  /*4070*/  USHF.R.U32.HI UR6, URZ, UR35, UR5 ;  /* 0x00000023ff067299 */ /* 0x000fe60008011605 */
[----:B------:R-:W-:Y:S01]  /*4080*/  UMOV UR5, UR19 ;  /* 0x0000001300057c82 */ /* 0x000fe20008000000 */
[----:B------:R-:W-:Y:S02]  /*4090*/  USEL UR6, UR7, UR6, !UP5 ;  /* 0x0000000607067287 */ /* 0x000fe4000e800000 */
[----:B------:R-:W-:Y:S02]  /*40a0*/  USHF.R.U32.HI UR9, URZ, UR29, UR5 ;  /* 0x0000001dff097299 */ /* 0x000fe40008011605 */
[----:B------:R-:W-:Y:S01]  /*40b0*/  UIMAD.WIDE.U32 UR10, UR6, UR14, URZ ;  /* 0x0000000e060a72a5 */ /* 0x000fe2000f8e00ff */
[----:B------:R-:W-:Y:S02]  /*40c0*/  UMOV UR5, UR21 ;  /* 0x0000001500057c82 */ /* 0x000fe40008000000 */
[----:B------:R-:W-:Y:S03]  /*40d0*/  @UP4 USHF.R.U32.HI UR4, URZ, UR15, UR5 ;  /* 0x0000000fff044299 */ /* 0x000fe60008011605 */
[----:B------:R-:W-:Y:S01]  /*40e0*/  UMOV UR5, UR23 ;  /* 0x0000001700057c82 */ /* 0x000fe20008000000 */
[----:B------:R-:W-:Y:S02]  /*40f0*/  UIMAD UR4, UR40, UR4, URZ ;  /* 0x00000004280472a4 */ /* 0x000fe4000f8e02ff */
[----:B------:R-:W-:Y:S02]  /*4100*/  @UP4 USHF.R.U32.HI UR8, URZ, UR15, UR5 ;  /* 0x0000000fff084299 */ /* 0x000fe40008011605 */
[----:B------:R-:W-:Y:S02]  /*4110*/  USEL UR5, UR13, UR9, !UP6 ;  /* 0x000000090d057287 */ /* 0x000fe4000f000000 */
[----:B------:R-:W-:Y:S02]  /*4120*/  UIMAD UR9, UR40, UR8, URZ ;  /* 0x00000008280972a4 */ /* 0x000fe4000f8e02ff */
[----:B------:R-:W-:Y:S03]  /*4130*/  UISETP.GE.AND UP0, UPT, UR6, UR4, UPT ;  /* 0x000000040600728c */ /* 0x000fe6000bf06270 */
[----:B------:R-:W-:Y:S01]  /*4140*/  UMOV UR4, UR11 ;  /* 0x0000000b00047c82 */ /* 0x000fe20008000000 */
[----:B------:R-:W-:Y:S02]  /*4150*/  UISETP.GE.OR UP0, UPT, UR5, UR9, UP0 ;  /* 0x000000090500728c */ /* 0x000fe40008706670 */
[----:B------:R-:W-:Y:S02]  /*4160*/  USHF.R.U32.HI UR4, URZ, UR15, UR4 ;  /* 0x0000000fff047299 */ /* 0x000fe40008011604 */
[----:B------:R-:W-:Y:S02]  /*4170*/  UIMAD.WIDE.U32 UR10, UR5, UR14, URZ ;  /* 0x0000000e050a72a5 */ /* 0x000fe4000f8e00ff */
[----:B------:R-:W-:Y:S04]  /*4180*/  USEL UR12, UR6, UR4, !UP4 ;  /* 0x00000004060c7287 */ /* 0x000fe8000e000000 */
[----:B------:R-:W-:Y:S01]  /*4190*/  UIADD3 UR9, UPT, UPT, -UR12, URZ, URZ ;  /* 0x000000ff0c097290 */ /* 0x000fe2000fffe1ff */
[----:B------:R-:W-:Y:S02]  /*41a0*/  @!UP0 UMOV UR4, UR11 ;  /* 0x0000000b00048c82 */ /* 0x000fe40008000000 */
[----:B------:R-:W-:Y:S02]  /*41b0*/  @!UP0 USHF.R.U32.HI UR4, URZ, UR15, UR4 ;  /* 0x0000000fff048299 */ /* 0x000fe40008011604 */
[----:B------:R-:W-:Y:S02]  /*41c0*/  UIMAD UR9, UR40, UR9, UR6 ;  /* 0x00000009280972a4 */ /* 0x000fe4000f8e0206 */
[----:B------:R-:W-:Y:S04]  /*41d0*/  @!UP0 USEL UR4, UR5, UR4, !UP4 ;  /* 0x0000000405048287 */ /* 0x000fe8000e000000 */
[----:B------:R-:W-:Y:S02]  /*41e0*/  @!UP0 UIMAD UR9, UR8, UR9, UR4 ;  /* 0x00000009080982a4 */ /* 0x000fe4000f8e0204 */
[----:B------:R-:W-:Y:S02]  /*41f0*/  @!UP0 UIADD3 UR10, UPT, UPT, UR12, -UR4, URZ ;  /* 0x800000040c0a8290 */ /* 0x000fe4000fffe0ff */
[----:B------:R-:W-:Y:S02]  /*4200*/  UIADD3 UR4, UPT, UPT, -UR5, URZ, URZ ;  /* 0x000000ff05047290 */ /* 0x000fe4000fffe1ff */
[----:B------:R-:W-:Y:S02]  /*4210*/  UIADD3 UR8, UPT, UPT, -UR6, URZ, URZ ;  /* 0x000000ff06087290 */ /* 0x000fe4000fffe1ff */
[----:B------:R-:W-:Y:S02]  /*4220*/  @!UP0 UIMAD UR6, UR10, UR40, UR5 ;  /* 0x000000280a0682a4 */ /* 0x000fe4000f8e0205 */
[----:B------:R-:W-:Y:S02]  /*4230*/  UIMAD UR13, UR16, UR4, UR13 ;  /* 0x00000004100d72a4 */ /* 0x000fe4000f8e020d */
[----:B------:R-:W-:Y:S01]  /*4240*/  UIMAD UR7, UR30, UR8, UR7 ;  /* 0x000000081e0772a4 */ /* 0x000fe2000f8e0207 */
[----:B------:R-:W-:Y:S02]  /*4250*/  @!UP0 UMOV UR5, UR9 ;  /* 0x0000000900058c82 */ /* 0x000fe40008000000 */
[----:B------:R-:W-:Y:S02]  /*4260*/  UIMAD UR13, UR5, UR16, UR13 ;  /* 0x00000010050d72a4 */ /* 0x000fe4000f8e020d */
[----:B------:R-:W-:Y:S11]  /*4270*/  UIMAD UR7, UR6, UR30, UR7 ;  /* 0x0000001e060772a4 */ /* 0x000ff6000f8e0207 */
[----:B------:R-:W-:Y:S01]  /*4280*/  @!UPT UIADD3 URZ, UPT, UPT, URZ, URZ, URZ ;  /* 0x000000fffffff290 */ /* 0x000fe2000fffe0ff */
.L_x_76:
[----:B------:R-:W2:Y:S01]  /*4290*/  @!UP2 LDCU.128 UR20, c[0x0][0xb10] ;  /* 0x00016200ff14a7ac */ /* 0x000ea20008000c00 */
[C---:B----4-:R-:W-:Y:S02]  /*42a0*/  ISETP.NE.U32.AND P1, PT, R4.reuse, RZ, PT ;  /* 0x000000ff0400720c */ /* 0x050fe40003f25070 */
[----:B------:R-:W-:Y:S02]  /*42b0*/  ISETP.NE.U32.AND P0, PT, R4, RZ, PT ;  /* 0x000000ff0400720c */ /* 0x000fe40003f05070 */
[C---:B------:R-:W-:Y:S02]  /*42c0*/  ISETP.NE.AND.EX P1, PT, R5.reuse, RZ, PT, P1 ;  /* 0x000000ff0500720c */ /* 0x040fe40003f25310 */
[----:B------:R-:W-:Y:S01]  /*42d0*/  ISETP.NE.AND.EX P0, PT, R5, RZ, PT, P0 ;  /* 0x000000ff0500720c */ /* 0x000fe20003f05300 */
[----:B------:R-:W3:Y:S01]  /*42e0*/  @!UP2 LDCU UR5, c[0x0][0xb0c] ;  /* 0x00016180ff05a7ac */ /* 0x000ee20008000800 */
[----:B------:R-:W-:Y:S01]  /*42f0*/  SHF.L.U32 R6, R15, 0x1f, RZ ;  /* 0x0000001f0f067819 */ /* 0x000fe200000006ff */
[----:B--2---:R-:W-:Y:S07]  /*4300*/  UIMAD.WIDE.U32 UR8, UR13, UR20, URZ ;  /* 0x000000140d0872a5 */ /* 0x004fee000f8e00ff */
[----:B------:R-:W-:Y:S01]  /*4310*/  @!UP2 UMOV UR4, UR9 ;  /* 0x000000090004ac82 */ /* 0x000fe20008000000 */
[----:B---3--:R-:W-:Y:S02]  /*4320*/  @!UP2 UISETP.NE.AND UP0, UPT, UR5, 0x1, UPT ;  /* 0x000000010500a88c */ /* 0x008fe4000bf05270 */
[----:B------:R-:W-:Y:S02]  /*4330*/  @!UP2 USHF.R.U32.HI UR4, URZ, UR21, UR4 ;  /* 0x00000015ff04a299 */ /* 0x000fe40008011604 */
[----:B------:R-:W-:Y:S02]  /*4340*/  UIMAD.WIDE.U32 UR8, UR7, UR23, URZ ;  /* 0x00000017070872a5 */ /* 0x000fe4000f8e00ff */
[----:B------:R-:W-:Y:S02]  /*4350*/  @!UP2 USEL UR10, UR13, UR4, !UP0 ;  /* 0x000000040d0aa287 */ /* 0x000fe4000c000000 */
[----:B------:R-:W-:Y:S03]  /*4360*/  @!UP2 UISETP.NE.AND UP0, UPT, UR22, 0x1, UPT ;  /* 0x000000011600a88c */ /* 0x000fe6000bf05270 */
[----:B------:R-:W-:Y:S02]  /*4370*/  @!UP2 UMOV UR6, UR9 ;  /* 0x000000090006ac82 */ /* 0x000fe40008000000 */
[----:B------:R-:W2:Y:S02]  /*4380*/  @!UP2 LDCU UR4, c[0x0][0xb20] ;  /* 0x00016400ff04a7ac */ /* 0x000ea40008000800 */
[----:B--2---:R-:W-:Y:S04]  /*4390*/  @!UP2 USHF.R.U32.HI UR6, URZ, UR4, UR6 ;  /* 0x00000004ff06a299 */ /* 0x004fe80008011606 */
[----:B------:R-:W-:Y:S04]  /*43a0*/  @!UP2 USEL UR6, UR7, UR6, !UP0 ;  /* 0x000000060706a287 */ /* 0x000fe8000c000000 */
[----:B------:R-:W-:Y:S02]  /*43b0*/  @!UP2 UIADD3 UR4, UPT, UPT, -UR10, UR6, URZ ;  /* 0x000000060a04a290 */ /* 0x000fe4000fffe1ff */
[----:B------:R-:W-:Y:S02]  /*43c0*/  @!UP2 UIADD3 UR6, UPT, UPT, UR10, -UR6, URZ ;  /* 0x800000060a06a290 */ /* 0x000fe4000fffe0ff */
[----:B------:R-:W-:Y:S02]  /*43d0*/  @!UP2 UIMAD UR13, UR4, UR5, UR13 ;  /* 0x00000005040da2a4 */ /* 0x000fe4000f8e020d */
[----:B------:R-:W-:Y:S01]  /*43e0*/  @!UP2 UIMAD UR7, UR6, UR22, UR7 ;  /* 0x000000160607a2a4 */ /* 0x000fe2000f8e0207 */
[----:B------:R-:W-:Y:S11]  /*43f0*/  BRA.U UP3, `(.L_x_77) ;  /* 0x0000000103107547 */ /* 0x000ff6000b800000 */
[----:B------:R-:W-:Y:S04]  /*4400*/  MOV R8, UR34 ;  /* 0x0000002200087c02 */ /* 0x000fe80008000f00 */
[----:B------:R-:W-:Y:S04]  /*4410*/  SHF.L.U32 R8, R8, 0x1f, RZ ;  /* 0x0000001f08087819 */ /* 0x000fe800000006ff */
[----:B------:R-:W2:Y:S02]  /*4420*/  SYNCS.PHASECHK.TRANS64.TRYWAIT P2, [UR17+0x58], R8 ;  /* 0x00005808ff0075a7 */ /* 0x000ea40008041111 */
[----:B--2---:R-:W-:Y:S05]  /*4430*/  @!P2 BRA `(.L_x_78) ;  /* 0x00000028003ca947 */ /* 0x004fea0003800000 */
.L_x_77:
[----:B------:R-:W-:Y:S05]  /*4440*/  @!P1 BRA `(.L_x_79) ;  /* 0x0000000000309947 */ /* 0x000fea0003800000 */
[----:B------:R-:W-:Y:S01]  /*4450*/  ISETP.NE.U32.AND P1, PT, R2, RZ, PT ;  /* 0x000000ff0200720c */ /* 0x000fe20003f25070 */
[----:B------:R-:W2:Y:S01]  /*4460*/  LDCU.64 UR4, c[0x0][0x358] ;  /* 0x00006b00ff0477ac */ /* 0x000ea20008000a00 */
[----:B------:R-:W-:Y:S02]  /*4470*/  IMAD.MOV.U32 R79, RZ, RZ, 0x1 ;  /* 0x00000001ff4f7424 */ /* 0x000fe400078e00ff */
[----:B------:R-:W-:Y:S11]  /*4480*/  ISETP.NE.AND.EX P1, PT, R3, RZ, PT, P1 ;  /* 0x000000ff0300720c */ /* 0x000ff60003f25310 */
[----:B------:R-:W-:Y:S02]  /*4490*/  @!UPT UIADD3 URZ, UPT, UPT, URZ, URZ, URZ ;  /* 0x000000fffffff290 */ /* 0x000fe4000fffe0ff */
[----:B-1----:R-:W1:Y:S01]  /*44a0*/  @P1 LDC.64 R8, c[0x0][0x888] ;  /* 0x00022200ff081b82 */ /* 0x002e620000000a00 */
[----:B------:R-:W-:Y:S04]  /*44b0*/  @P1 IMAD R0, R4, UR36, RZ ;  /* 0x0000002404001c24 */ /* 0x000fe8000f8e02ff */
[----:B-1----:R-:W-:Y:S04]  /*44c0*/  @P1 IMAD.WIDE R8, R0, 0x4, R8 ;  /* 0x0000000400081825 */ /* 0x002fe800078e0208 */
[----:B------:R-:W-:Y:S01]  /*44d0*/  HFMA2 R0, -RZ, RZ, 0, 5.9604644775390625e-08 ;  /* 0x00000001ff007431 */ /* 0x000fe200000001ff */
[----:B--2--5:R2:W5:Y:S04]  /*44e0*/  @P1 LDG.E R39, desc[UR4][R8.64] ;  /* 0x0000000408271981 */ /* 0x024568000c1e1900 */
[----:B------:R-:W-:Y:S01]  /*44f0*/  @!P1 PRMT R79, R0, 0x7610, R79 ;  /* 0x00007610004f9816 */ /* 0x000fe2000000004f */
[----:B--2---:R-:W3:Y:S06]  /*4500*/  @!P1 LDC R39, c[0x0][0x880] ;  /* 0x00022000ff279b82 */ /* 0x004eec0000000800 */
.L_x_79:
[----:B---3-5:R-:W-:Y:S01]  /*4510*/  @!P0 FSETP.EQ.AND P1, PT, R39, RZ, PT ;  /* 0x000000ff2700820b */ /* 0x028fe20003f22000 */
[----:B------:R-:W-:Y:S01]  /*4520*/  @!UPT UIADD3 URZ, UPT, UPT, URZ, URZ, URZ ;  /* 0x000000fffffff290 */ /* 0x000fe2000fffe0ff */
[----:B------:R-:W-:Y:S11]  /*4530*/  @!P0 BRA `(.L_x_80) ;  /* 0x0000000000188947 */ /* 0x000ff60003800000 */
[----:B------:R-:W-:Y:S02]  /*4540*/  LOP3.LUT P0, RZ, R79, 0xff, RZ, 0xc0, !PT ;  /* 0x000000ff4fff7812 */ /* 0x000fe4000780c0ff */
[----:B------:R-:W-:Y:S04]  /*4550*/  ISETP.NE.U32.AND P1, PT, R2, RZ, PT ;  /* 0x000000ff0200720c */ /* 0x000fe80003f25070 */
[----:B------:R-:W-:Y:S04]  /*4560*/  ISETP.NE.AND.EX P1, PT, R3, RZ, PT, P1 ;  /* 0x000000ff0300720c */ /* 0x000fe80003f25310 */
[----:B------:R-:W-:Y:S03]  /*4570*/  PLOP3.LUT P1, PT, P1, PT, PT, 0x8, 0x80 ;  /* 0x000000000080781c */ /* 0x000fe60000f2e170 */
[----:B------:R-:W-:Y:S11]  /*4580*/  @P0 FSETP.EQ.AND P1, PT, R39, RZ, PT ;  /* 0x000000ff2700020b */ /* 0x000ff60003f22000 */
[----:B------:R-:W-:Y:S02]  /*4590*/  @!UPT UIADD3 URZ, UPT, UPT, URZ, URZ, URZ ;  /* 0x000000fffffff290 */ /* 0x000fe4000fffe0ff */
.L_x_80:
[----:B------:R-:W2:Y:S01]  /*45a0*/  SYNCS.PHASECHK.TRANS64.TRYWAIT P0, [UR17+0x48], R6 ;  /* 0x00004806ff0075a7 */ /* 0x000ea20008001111 */
[----:B------:R-:W-:Y:S02]  /*45b0*/  ELECT P2, URZ, PT ;  /* 0x0000000000ff782f */ /* 0x000fe40003840000 */
[----:B------:R-:W-:Y:S01]  /*45c0*/  IADD3 R14, PT, PT, R14, 0x1, RZ ;  /* 0x000000010e0e7810 */ /* 0x000fe20007ffe0ff */
[----:B--2---:R-:W-:Y:S10]  /*45d0*/  @!P0 BRA `(.L_x_81) ;  /* 0x0000002400ec8947 */ /* 0x004ff40003800000 */
.L_x_132:
[----:B------:R-:W-:Y:S01]  /*45e0*/  PLOP3.LUT P1, PT, P1, P2, PT, 0xf2, 0x2f ;  /* 0x00000000002f781c */ /* 0x000fe20000f25e72 */
[----:B------:R-:W-:Y:S01]  /*45f0*/  UMOV UR18, 0x0 ;  /* 0x0000000000127882 */ /* 0x000fe20000000000 */
[----:B------:R-:W-:Y:S01]  /*4600*/  UMOV UR19, 0x10000000 ;  /* 0x1000000000137882 */ /* 0x000fe20000000000 */
[----:B------:R-:W-:Y:S01]  /*4610*/  UMOV UR12, UR36 ;  /* 0x00000024000c7c82 */ /* 0x000fe20008000000 */
[----:B------:R-:W-:Y:S01]  /*4620*/  LOP3.LUT R15, R15, 0x1, RZ, 0x3c, !PT ;  /* 0x000000010f0f7812 */ /* 0x000fe200078e3cff */
[----:B------:R-:W-:Y:S01]  /*4630*/  UPLOP3.LUT UP3, UPT, UPT, UPT, UPT, 0x80, 0x8 ;  /* 0x000000000008789c */ /* 0x000fe20003f6f070 */
[----:B------:R-:W-:Y:S07]  /*4640*/  UMOV UR36, UR24 ;  /* 0x0000001800247c82 */ /* 0x000fee0008000000 */
[----:B-1----:R-:W-:Y:S01]  /*4650*/  @!P1 IADD3 R6, P0, PT, R16, 0x580, RZ ;  /* 0x0000058010069810 */ /* 0x002fe20007f1e0ff */
[----:B------:R-:W-:Y:S03]  /*4660*/  VOTEU.ALL UP0, P1 ;  /* 0x0000000000ff7886 */ /* 0x000fe60000800000 */
[----:B------:R-:W-:Y:S01]  /*4670*/  @!P1 R2UR UR5, R6 ;  /* 0x00000000060592ca */ /* 0x000fe200000e0000 */
[----:B------:R-:W-:Y:S01]  /*4680*/  @!P1 IMAD.X R0, RZ, RZ, R17, P0 ;  /* 0x000000ffff009224 */ /* 0x000fe200000e0611 */
[----:B------:R-:W-:Y:S01]  /*4690*/  @!UP0 USHF.L.U32 UR10, UR45, 0x6, URZ ;  /* 0x000000062d0a8899 */ /* 0x000fe200080006ff */
[----:B------:R-:W-:Y:S01]  /*46a0*/  ISETP.NE.AND P0, PT, R14, 0x2, PT ;  /* 0x000000020e00780c */ /* 0x000fe20003f05270 */
[----:B------:R-:W-:Y:S02]  /*46b0*/  @!UP0 USHF.L.U32 UR11, UR46, 0x6, URZ ;  /* 0x000000062e0b8899 */ /* 0x000fe400080006ff */
[----:B------:R-:W-:Y:S01]  /*46c0*/  @!P1 R2UR UR4, R0 ;  /* 0x00000000000492ca */ /* 0x000fe200000e0000 */
[----:B------:R-:W-:Y:S01]  /*46d0*/  @!UP0 UIADD3 UR8, UPT, UPT, UR17, 0x200, URZ ;  /* 0x0000020011088890 */ /* 0x000fe2000fffe0ff */
[----:B------:R-:W-:Y:S01]  /*46e0*/  SEL R0, RZ, 0x1, P0 ;  /* 0x00000001ff007807 */ /* 0x000fe20000000000 */
[----:B------:R-:W-:Y:S01]  /*46f0*/  @!UP0 UIADD3 UR9, UPT, UPT, UR17, 0x40, URZ ;  /* 0x0000004011098890 */ /* 0x000fe2000fffe0ff */
[----:B------:R-:W-:Y:S01]  /*4700*/  SEL R14, R14, RZ, P0 ;  /* 0x000000ff0e0e7207 */ /* 0x000fe20000000000 */
[----:B------:R-:W-:Y:S01]  /*4710*/  VOTEU.ALL UP0, P1 ;  /* 0x0000000000ff7886 */ /* 0x000fe20000800000 */
[----:B------:R-:W-:Y:S01]  /*4720*/  LOP3.LUT R13, R13, R0, RZ, 0x3c, !PT ;  /* 0x000000000d0d7212 */ /* 0x000fe200078e3cff */
[----:B------:R-:W-:Y:S01]  /*4730*/  IMAD.U32 R8, RZ, RZ, UR5 ;  /* 0x00000005ff087e24 */ /* 0x000fe2000f8e00ff */
[----:B------:R-:W-:Y:S02]  /*4740*/  UIADD3 UR45, UPT, UPT, UR7, UR57, URZ ;  /* 0x00000039072d7290 */ /* 0x000fe4000fffe0ff */
[----:B------:R-:W-:Y:S03]  /*4750*/  UIADD3 UR46, UPT, UPT, UR13, UR60, URZ ;  /* 0x0000003c0d2e7290 */ /* 0x000fe6000fffe0ff */
[----:B------:R-:W-:Y:S01]  /*4760*/  IMAD.U32 R9, RZ, RZ, UR4 ;  /* 0x00000004ff097e24 */ /* 0x000fe2000f8e00ff */
[----:B------:R-:W-:Y:S04]  /*4770*/  @!P1 R2UR UR4, R8 ;  /* 0x00000000080492ca */ /* 0x000fe800000e0000 */
[----:B------:R-:W-:Y:S11]  /*4780*/  @!P1 R2UR UR5, R9 ;  /* 0x00000000090592ca */ /* 0x000ff600000e0000 */
[----:B------:R-:W-:Y:S02]  /*4790*/  @!UPT UIADD3 URZ, UPT, UPT, URZ, URZ, URZ ;  /* 0x000000fffffff290 */ /* 0x000fe4000fffe0ff */
[----:B------:R2:W-:Y:S01]  /*47a0*/  @!UP0 UTMALDG.3D [UR8], [UR4], desc[UR18] ;  /* 0x00001208040085b4 */ /* 0x0005e20008011000 */
[----:B------:R2:W-:Y:S01]  /*47b0*/  @!P1 SYNCS.ARRIVE.TRANS64.RED.A0TR RZ, [UR17+0x40], R7 ;  /* 0x00004007ffff99a7 */ /* 0x0005e20008300411 */
[----:B------:R-:W-:Y:S01]  /*47c0*/  SYNCS.ARRIVE.TRANS64.RED.A1T0 RZ, [UR48], RZ ;  /* 0x000000ffffff79a7 */ /* 0x000fe20008100430 */
[----:B------:R-:W-:Y:S05]  /*47d0*/  BRA.U UP1, `(.L_x_82) ;  /* 0xfffffff5018c7547 */ /* 0x000fea000b83ffff */
[----:B------:R-:W-:Y:S07]  /*47e0*/  MOV R0, UR17 ;  /* 0x0000001100007c02 */ /* 0x000fee0008000f00 */
.L_x_83:
[----:B-1----:R-:W-:-:S04]  /*47f0*/  SHF.L.U32 R2, R15, 0x1f, RZ ;  /* 0x0000001f0f027819 */ /* 0x002fc800000006ff */
[----:B------:R1:W3:Y:S03]  /*4800*/  SYNCS.PHASECHK.TRANS64.TRYWAIT P0, [R0+URZ+0x48], R2 ;  /* 0x00004802000075a7 */ /* 0x0002e600080011ff */
[----:B---3--:R-:W-:Y:S05]  /*4810*/  @!P0 NANOSLEEP.SYNCS 0x989680 ;  /* 0x009896800000895d */ /* 0x008fea0003900000 */
[----:B------:R-:W3:Y:S02]  /*4820*/  @!P0 SYNCS.PHASECHK.TRANS64 P0, [R0+URZ+0x48], R2 ;  /* 0x00004802000085a7 */ /* 0x000ee400080010ff */
[----:B--23--:R-:W-:Y:S05]  /*4830*/  @P0 EXIT ;  /* 0x000000000000094d */ /* 0x00cfea0003800000 */
[----:B------:R-:W-:Y:S05]  /*4840*/  BRA `(.L_x_83) ;  /* 0xfffffffc00e87947 */ /* 0x000fea000383ffff */
.L_x_74:
[----:B------:R-:W-:-:S06]  /*4850*/  UISETP.GE.AND UP0, UPT, UR22, 0x4, UPT ;  /* 0x000000041600788c */ /* 0x000fcc000bf06270 */
[----:B------:R-:W-:-:S13]  /*4860*/  PLOP3.LUT P0, PT, PT, PT, UP0, 0x80, 0x8 ;  /* 0x000000000008781c */ /* 0x000fda0003f0f008 */
[----:B------:R-:W-:Y:S05]  /*4870*/  @!P0 EXIT ;  /* 0x000000000000894d */ /* 0x000fea0003800000 */
[----:B------:R-:W-:Y:S01]  /*4880*/  BAR.SYNC.DEFER_BLOCKING 0x6, 0xa0 ;  /* 0x0182800000007b1d */ /* 0x000fe20000010000 */
[C---:B------:R-:W-:Y:S02]  /*4890*/  IMAD.SHL.U32 R7, R76.reuse, 0x40, RZ ;  /* 0x000000404c077824 */ /* 0x040fe400078e00ff */
[----:B------:R-:W-:Y:S02]  /*48a0*/  HFMA2 R81, -RZ, RZ, 0, 0 ;  /* 0x00000000ff517431 */ /* 0x000fe400000001ff */
[C---:B------:R-:W-:Y:S01]  /*48b0*/  IMAD.SHL.U32 R4, R76.reuse, 0x20, RZ ;  /* 0x000000204c047824 */ /* 0x040fe200078e00ff */
[----:B------:R-:W-:Y:S01]  /*48c0*/  CS2R R82, SRZ ;  /* 0x0000000000527805 */ /* 0x000fe2000001ff00 */
[----:B------:R-:W-:Y:S01]  /*48d0*/  IMAD.SHL.U32 R6, R76, 0x2, RZ ;  /* 0x000000024c067824 */ /* 0x000fe200078e00ff */
[----:B------:R-:W-:Y:S01]  /*48e0*/  UMOV UR44, 0x400 ;  /* 0x00000400002c7882 */ /* 0x000fe20000000000 */
[----:B------:R-:W-:Y:S01]  /*48f0*/  LOP3.LUT R5, R7, 0x180, RZ, 0xc0, !PT ;  /* 0x0000018007057812 */ /* 0x000fe200078ec0ff */
[----:B------:R-:W-:Y:S01]  /*4900*/  ULEA UR44, UR48, UR44, 0x18 ;  /* 0x0000002c302c7291 */ /* 0x000fe2000f8ec0ff */
[----:B------:R-:W-:Y:S01]  /*4910*/  LOP3.LUT R4, R4, 0xc00, RZ, 0xc0, !PT ;  /* 0x00000c0004047812 */ /* 0x000fe200078ec0ff */
[----:B------:R-:W1:Y:S01]  /*4920*/  LDC.64 R72, c[0x0][0x888] ;  /* 0x00022200ff487b82 */ /* 0x000e620000000a00 */
[----:B------:R-:W-:Y:S01]  /*4930*/  LOP3.LUT R6, R5, 0x20, R6, 0xf8, !PT ;  /* 0x0000002005067812 */ /* 0x000fe200078ef806 */
[----:B------:R-:W-:Y:S01]  /*4940*/  IMAD.SHL.U32 R5, R76, 0x8, RZ ;  /* 0x000000084c057824 */ /* 0x000fe200078e00ff */
[----:B------:R-:W-:Y:S01]  /*4950*/  LOP3.LUT R4, R4, 0x40, R7, 0xf8, !PT ;  /* 0x0000004004047812 */ /* 0x000fe200078ef807 */
[----:B------:R-:W-:Y:S01]  /*4960*/  IMAD.U32 R37, R76, 0x10000, RZ ;  /* 0x000100004c257824 */ /* 0x000fe200078e00ff */
[----:B------:R-:W-:Y:S01]  /*4970*/  UIADD3 UR4, UPT, UPT, UR44, 0x1200, URZ ;  /* 0x000012002c047890 */ /* 0x000fe2000fffe0ff */
[----:B------:R-:W-:Y:S01]  /*4980*/  IMAD.MOV.U32 R36, RZ, RZ, RZ ;  /* 0x000000ffff247224 */ /* 0x000fe200078e00ff */
[----:B------:R-:W-:Y:S01]  /*4990*/  LOP3.LUT R5, R6, 0x30, R5, 0x78, !PT ;  /* 0x0000003006057812 */ /* 0x000fe200078e7805 */
[----:B------:R-:W2:Y:S01]  /*49a0*/  LDC.64 R74, c[0x0][0x890] ;  /* 0x00022400ff4a7b82 */ /* 0x000ea20000000a00 */
[----:B------:R-:W-:Y:S01]  /*49b0*/  LOP3.LUT R4, R4, 0x200, R7, 0xf8, !PT ;  /* 0x0000020004047812 */ /* 0x000fe200078ef807 */
[----:B------:R-:W-:Y:S01]  /*49c0*/  IMAD.MOV.U32 R84, RZ, RZ, RZ ;  /* 0x000000ffff547224 */ /* 0x000fe200078e00ff */
[----:B------:R-:W-:Y:S01]  /*49d0*/  LOP3.LUT R37, R37, 0x600000, RZ, 0xc0, !PT ;  /* 0x0060000025257812 */ /* 0x000fe200078ec0ff */
[----:B------:R-:W-:Y:S01]  /*49e0*/  IMAD.U32 R85, RZ, RZ, UR4 ;  /* 0x00000004ff557e24 */ /* 0x000fe2000f8e00ff */
[----:B------:R-:W-:Y:S01]  /*49f0*/  LOP3.LUT R78, R4, R5, RZ, 0xfc, !PT ;  /* 0x00000005044e7212 */ /* 0x000fe200078efcff */
[----:B------:R-:W3:Y:S01]  /*4a00*/  LDS R0, [UR44+0x110] ;  /* 0x0001102cff007984 */ /* 0x000ee20008000800 */
[----:B------:R-:W-:Y:S01]  /*4a10*/  IMAD.SHL.U32 R4, R76, 0x10, RZ ;  /* 0x000000104c047824 */ /* 0x000fe200078e00ff */
[----:B------:R-:W4:Y:S01]  /*4a20*/  LDC.64 R70, c[0x0][0x8b0] ;  /* 0x00022c00ff467b82 */ /* 0x000f220000000a00 */
[----:B------:R-:W-:Y:S01]  /*4a30*/  IADD3 R77, PT, PT, R78, UR44, RZ ;  /* 0x0000002c4e4d7c10 */ /* 0x000fe2000fffe0ff */
[----:B------:R-:W1:Y:S02]  /*4a40*/  LDCU UR50, c[0x0][0x370] ;  /* 0x00006e00ff3277ac */ /* 0x000e640008000800 */
[----:B------:R-:W-:Y:S01]  /*4a50*/  LOP3.LUT R4, R4, 0x20, RZ, 0xc0, !PT ;  /* 0x0000002004047812 */ /* 0x000fe200078ec0ff */
[----:B------:R-:W1:Y:S03]  /*4a60*/  LDCU.64 UR62, c[0x0][0x348] ;  /* 0x00006900ff3e77ac */ /* 0x000e660008000a00 */
[----:B------:R-:W1:Y:S01]  /*4a70*/  LDC.64 R68, c[0x0][0x8a8] ;  /* 0x00022a00ff447b82 */ /* 0x000e620000000a00 */
[----:B------:R-:W-:Y:S01]  /*4a80*/  IADD3 R77, PT, PT, -R4, 0x200, R77 ;  /* 0x00000200044d7810 */ /* 0x000fe20007ffe14d */
[----:B------:R-:W1:Y:S01]  /*4a90*/  LDCU UR41, c[0x0][0xb0c] ;  /* 0x00016180ff2977ac */ /* 0x000e620008000800 */
[----:B------:R-:W1:Y:S01]  /*4aa0*/  LDCU UR39, c[0x0][0xb30] ;  /* 0x00016600ff2777ac */ /* 0x000e620008000800 */
[----:B------:R-:W1:Y:S01]  /*4ab0*/  LDCU.64 UR58, c[0x0][0x888] ;  /* 0x00011100ff3a77ac */ /* 0x000e620008000a00 */
[----:B------:R-:W1:Y:S01]  /*4ac0*/  LDCU.64 UR42, c[0x0][0xb28] ;  /* 0x00016500ff2a77ac */ /* 0x000e620008000a00 */
[----:B------:R-:W1:Y:S01]  /*4ad0*/  LDCU.128 UR52, c[0x0][0xb10] ;  /* 0x00016200ff3477ac */ /* 0x000e620008000c00 */
[----:B------:R-:W1:Y:S01]  /*4ae0*/  LDCU UR49, c[0x0][0x374] ;  /* 0x00006e80ff3177ac */ /* 0x000e620008000800 */
[----:B------:R-:W-:Y:S01]  /*4af0*/  UIADD3 UR56, UPT, UPT, UR44, 0x200, URZ ;  /* 0x000002002c387890 */ /* 0x000fe2000fffe0ff */
[----:B---3--:R-:W-:-:S11]  /*4b00*/  IMAD.IADD R37, R0, 0x1, R37 ;  /* 0x0000000100257824 */ /* 0x008fd600078e0225 */
.L_x_101:
[----:B------:R-:W-:Y:S02]  /*4b10*/  LEA R3, R81, UR44, 0x3 ;  /* 0x0000002c51037c11 */ /* 0x000fe4000f8e18ff */
[----:B------:R-:W-:Y:S02]  /*4b20*/  SHF.L.U32 R0, R83, 0x1f, RZ ;  /* 0x0000001f53007819 */ /* 0x000fe400000006ff */
[----:B-1----:R-:W-:Y:S02]  /*4b30*/  LEA R4, R81, UR44, 0x4 ;  /* 0x0000002c51047c11 */ /* 0x002fe4000f8e20ff */
[----:B------:R-:W3:Y:S02]  /*4b40*/  SYNCS.PHASECHK.TRANS64.TRYWAIT P0, [R3+URZ+0x60], R0 ;  /* 0x00006000030075a7 */ /* 0x000ee400080011ff */
[----:B--23--:R-:W-:Y:S05]  /*4b50*/  @!P0 BRA `(.L_x_84) ;  /* 0x0000002000a48947 */ /* 0x00cfea0003800000 */
.L_x_133:
[----:B------:R-:W1:Y:S01]  /*4b60*/  LDS.128 R4, [R4+0xf0] ;  /* 0x0000f00004047984 */ /* 0x000e620000000c00 */
[----:B------:R-:W-:Y:S01]  /*4b70*/  UISETP.GE.AND UP0, UPT, UR40, 0x1, UPT ;  /* 0x000000012800788c */ /* 0x000fe2000bf06270 */
[----:B------:R-:W-:Y:S01]  /*4b80*/  @!PT LDS RZ, [RZ] ;  /* 0x00000000fffff984 */ /* 0x000fe20000000800 */
[----:B------:R-:W-:Y:S01]  /*4b90*/  @!PT LDS RZ, [RZ] ;  /* 0x00000000fffff984 */ /* 0x000fe20000000800 */
[----:B------:R-:W-:Y:S01]  /*4ba0*/  @!PT LDS RZ, [RZ] ;  /* 0x00000000fffff984 */ /* 0x000fe20000000800 */
[----:B------:R-:W-:Y:S01]  /*4bb0*/  @!PT LDS RZ, [RZ] ;  /* 0x00000000fffff984 */ /* 0x000fe20000000800 */
[----:B------:R2:W-:Y:S06]  /*4bc0*/  MEMBAR.ALL.CTA ;  /* 0x0000000000007992 */ /* 0x0005ec0000008000 */
[----:B--2---:R-:W2:Y:S01]  /*4bd0*/  FENCE.VIEW.ASYNC.S ;  /* 0x00000000000073c6 */ /* 0x004ea20000000000 */
[----:B-1----:R-:W-:Y:S11]  /*4be0*/  LOP3.LUT P0, RZ, R6, 0x1, RZ, 0xc0, !PT ;  /* 0x0000000106ff7812 */ /* 0x002ff6000780c0ff */
[----:B------:R-:W-:Y:S02]  /*4bf0*/  @!UPT UIADD3 URZ, UPT, UPT, URZ, URZ, URZ ;  /* 0x000000fffffff290 */ /* 0x000fe4000fffe0ff */
[----:B--2---:R-:W-:Y:S01]  /*4c00*/  VOTEU.ANY UP1, P0 ;  /* 0x0000000000ff7886 */ /* 0x004fe20000020100 */
[----:B------:R-:W-:Y:S01]  /*4c10*/  PLOP3.LUT P0, PT, PT, PT, UP1, 0x80, 0x8 ;  /* 0x000000000008781c */ /* 0x000fe20003f0f018 */
[----:B------:R-:W-:Y:S11]  /*4c20*/  UP2UR UR47, UPR, URZ, 0x2 ;  /* 0x00000002ff2f7883 */ /* 0x000ff60008000000 */
[----:B------:R-:W-:Y:S01]  /*4c30*/  @!UPT UIADD3 URZ, UPT, UPT, URZ, URZ, URZ ;  /* 0x000000fffffff290 */ /* 0x000fe2000fffe0ff */
[----:B---3--:R-:W-:Y:S02]  /*4c40*/  @P0 SHF.R.U32.HI R0, RZ, 0x10, R5 ;  /* 0x00000010ff000819 */ /* 0x008fe40000011605 */
        /* <DEDUP_REMOVED lines=12> */
[----:B------:R-:W2:Y:S01]  /*4d10*/  LDCU UR12, c[0x0][0xb20] ;  /* 0x00016400ff0c77ac */ /* 0x000ea20008000800 */
[----:B------:R-:W-:Y:S02]  /*4d20*/  UIMAD.WIDE.U32 UR4, UR49, UR55, URZ ;  /* 0x00000037310472a5 */ /* 0x000fe4000f8e00ff */
[----:B------:R-:W-:Y:S02]  /*4d30*/  UIMAD.WIDE.U32 UR6, UR50, UR52, URZ ;  /* 0x00000034320672a5 */ /* 0x000fe4000f8e00ff */
[----:B------:R-:W-:Y:S02]  /*4d40*/  UISETP.NE.AND UP0, UPT, UR54, 0x1, UPT ;  /* 0x000000013600788c */ /* 0x000fe4000bf05270 */
[----:B------:R-:W-:Y:S02]  /*4d50*/  UIMAD.WIDE.U32 UR8, UR37, UR55, URZ ;  /* 0x00000037250872a5 */ /* 0x000fe4000f8e00ff */
[----:B------:R-:W-:Y:S02]  /*4d60*/  UIMAD.WIDE.U32 UR10, UR38, UR52, URZ ;  /* 0x00000034260a72a5 */ /* 0x000fe4000f8e00ff */
[----:B------:R-:W-:Y:S02]  /*4d70*/  UISETP.NE.AND UP1, UPT, UR41, 0x1, UPT ;  /* 0x000000012900788c */ /* 0x000fe4000bf25270 */
[----:B------:R-:W-:Y:S01]  /*4d80*/  UISETP.NE.AND UP2, UPT, UR40, 0x1, UPT ;  /* 0x000000012800788c */ /* 0x000fe2000bf45270 */
[----:B------:R-:W-:Y:S02]  /*4d90*/  UMOV UR4, UR5 ;  /* 0x0000000500047c82 */ /* 0x000fe40008000000 */
[----:B--2---:R-:W-:Y:S03]  /*4da0*/  USHF.R.U32.HI UR5, URZ, UR12, UR4 ;  /* 0x0000000cff057299 */ /* 0x004fe60008011604 */
[----:B------:R-:W-:Y:S02]  /*4db0*/  UMOV UR4, UR7 ;  /* 0x0000000700047c82 */ /* 0x000fe40008000000 */
[----:B------:R-:W-:Y:S02]  /*4dc0*/  USHF.R.U32.HI UR7, URZ, UR53, UR4 ;  /* 0x00000035ff077299 */ /* 0x000fe40008011604 */
[----:B------:R-:W-:Y:S02]  /*4dd0*/  USEL UR4, UR49, UR5, !UP0 ;  /* 0x0000000531047287 */ /* 0x000fe4000c000000 */
[----:B------:R-:W-:Y:S01]  /*4de0*/  USEL UR7, UR50, UR7, !UP1 ;  /* 0x0000000732077287 */ /* 0x000fe2000c800000 */
[----:B------:R-:W-:Y:S01]  /*4df0*/  UMOV UR5, UR9 ;  /* 0x0000000900057c82 */ /* 0x000fe20008000000 */
[----:B------:R-:W-:Y:S02]  /*4e00*/  UIMAD.WIDE.U32 UR8, UR4, UR42, URZ ;  /* 0x0000002a040872a5 */ /* 0x000fe4000f8e00ff */
[----:B------:R-:W-:Y:S03]  /*4e10*/  USHF.R.U32.HI UR6, URZ, UR12, UR5 ;  /* 0x0000000cff067299 */ /* 0x000fe60008011605 */
[----:B------:R-:W-:Y:S01]  /*4e20*/  UMOV UR5, UR11 ;  /* 0x0000000b00057c82 */ /* 0x000fe20008000000 */
[----:B------:R-:W-:Y:S02]  /*4e30*/  UIMAD.WIDE.U32 UR10, UR7, UR42, URZ ;  /* 0x0000002a070a72a5 */ /* 0x000fe4000f8e00ff */
[----:B------:R-:W-:Y:S02]  /*4e40*/  USHF.R.U32.HI UR12, URZ, UR53, UR5 ;  /* 0x00000035ff0c7299 */ /* 0x000fe40008011605 */
[----:B------:R-:W-:Y:S01]  /*4e50*/  USEL UR6, UR37, UR6, !UP0 ;  /* 0x0000000625067287 */ /* 0x000fe2000c000000 */
[----:B------:R-:W-:Y:S02]  /*4e60*/  UMOV UR5, UR9 ;  /* 0x0000000900057c82 */ /* 0x000fe40008000000 */
[----:B------:R-:W-:Y:S01]  /*4e70*/  UMOV UR10, UR11 ;  /* 0x0000000b000a7c82 */ /* 0x000fe20008000000 */
[----:B------:R-:W-:Y:S02]  /*4e80*/  @UP2 USHF.R.U32.HI UR4, URZ, UR43, UR5 ;  /* 0x0000002bff042299 */ /* 0x000fe40008011605 */
[----:B------:R-:W-:Y:S02]  /*4e90*/  @UP2 USHF.R.U32.HI UR7, URZ, UR43, UR10 ;  /* 0x0000002bff072299 */ /* 0x000fe4000801160a */
[----:B------:R-:W-:Y:S02]  /*4ea0*/  UIMAD UR4, UR40, UR4, URZ ;  /* 0x00000004280472a4 */ /* 0x000fe4000f8e02ff */
[----:B------:R-:W-:Y:S02]  /*4eb0*/  UIMAD.WIDE.U32 UR10, UR6, UR42, URZ ;  /* 0x0000002a060a72a5 */ /* 0x000fe4000f8e00ff */
[----:B------:R-:W-:Y:S02]  /*4ec0*/  USEL UR5, UR38, UR12, !UP1 ;  /* 0x0000000c26057287 */ /* 0x000fe4000c800000 */
[----:B------:R-:W-:Y:S02]  /*4ed0*/  UIMAD UR8, UR40, UR7, URZ ;  /* 0x00000007280872a4 */ /* 0x000fe4000f8e02ff */
[----:B------:R-:W-:Y:S03]  /*4ee0*/  UISETP.GE.AND UP0, UPT, UR6, UR4, UPT ;  /* 0x000000040600728c */ /* 0x000fe6000bf06270 */
[----:B------:R-:W-:Y:S01]  /*4ef0*/  UMOV UR4, UR11 ;  /* 0x0000000b00047c82 */ /* 0x000fe20008000000 */
[----:B------:R-:W-:Y:S02]  /*4f00*/  UISETP.GE.OR UP0, UPT, UR5, UR8, UP0 ;  /* 0x000000080500728c */ /* 0x000fe40008706670 */
[----:B------:R-:W-:Y:S02]  /*4f10*/  USHF.R.U32.HI UR4, URZ, UR43, UR4 ;  /* 0x0000002bff047299 */ /* 0x000fe40008011604 */
[----:B------:R-:W-:Y:S02]  /*4f20*/  UIMAD.WIDE.U32 UR8, UR5, UR42, URZ ;  /* 0x0000002a050872a5 */ /* 0x000fe4000f8e00ff */
[----:B------:R-:W-:Y:S02]  /*4f30*/  USEL UR11, UR6, UR4, !UP2 ;  /* 0x00000004060b7287 */ /* 0x000fe4000d000000 */
[----:B------:R-:W-:Y:S02]  /*4f40*/  UIADD3 UR8, UPT, UPT, -UR5, URZ, URZ ;  /* 0x000000ff05087290 */ /* 0x000fe4000fffe1ff */
[----:B------:R-:W-:Y:S01]  /*4f50*/  UIADD3 UR10, UPT, UPT, -UR11, URZ, URZ ;  /* 0x000000ff0b0a7290 */ /* 0x000fe2000fffe1ff */
[----:B------:R-:W-:Y:S01]  /*4f60*/  @!UP0 UMOV UR4, UR9 ;  /* 0x0000000900048c82 */ /* 0x000fe20008000000 */
[----:B------:R-:W-:Y:S02]  /*4f70*/  UIADD3 UR9, UPT, UPT, -UR6, URZ, URZ ;  /* 0x000000ff06097290 */ /* 0x000fe4000fffe1ff */
[----:B------:R-:W-:Y:S02]  /*4f80*/  @!UP0 USHF.R.U32.HI UR4, URZ, UR43, UR4 ;  /* 0x0000002bff048299 */ /* 0x000fe40008011604 */
[----:B------:R-:W-:Y:S02]  /*4f90*/  UIMAD UR10, UR40, UR10, UR6 ;  /* 0x0000000a280a72a4 */ /* 0x000fe4000f8e0206 */
[----:B------:R-:W-:Y:S04]  /*4fa0*/  @!UP0 USEL UR4, UR5, UR4, !UP2 ;  /* 0x0000000405048287 */ /* 0x000fe8000d000000 */
[----:B------:R-:W-:Y:S02]  /*4fb0*/  @!UP0 UIMAD UR10, UR7, UR10, UR4 ;  /* 0x0000000a070a82a4 */ /* 0x000fe4000f8e0204 */
[----:B------:R-:W-:Y:S02]  /*4fc0*/  @!UP0 UIADD3 UR11, UPT, UPT, UR11, -UR4, URZ ;  /* 0x800000040b0b8290 */ /* 0x000fe4000fffe0ff */
[----:B------:R-:W-:Y:S02]  /*4fd0*/  UIMAD UR7, UR41, UR8, UR38 ;  /* 0x00000008290772a4 */ /* 0x000fe4000f8e0226 */
[----:B------:R-:W-:Y:S02]  /*4fe0*/  @!UP0 UIMAD UR6, UR11, UR40, UR5 ;  /* 0x000000280b0682a4 */ /* 0x000fe4000f8e0205 */
[----:B------:R-:W-:Y:S01]  /*4ff0*/  UIMAD UR4, UR54, UR9, UR37 ;  /* 0x00000009360472a4 */ /* 0x000fe2000f8e0225 */
[----:B------:R-:W-:Y:S02]  /*5000*/  @!UP0 UMOV UR5, UR10 ;  /* 0x0000000a00058c82 */ /* 0x000fe40008000000 */
[----:B------:R-:W-:Y:S02]  /*5010*/  UIMAD UR38, UR5, UR41, UR7 ;  /* 0x00000029052672a4 */ /* 0x000fe4000f8e0207 */
[----:B------:R-:W-:Y:S11]  /*5020*/  UIMAD UR37, UR6, UR54, UR4 ;  /* 0x00000036062572a4 */ /* 0x000ff6000f8e0204 */
[----:B------:R-:W-:Y:S01]  /*5030*/  @!UPT UIADD3 URZ, UPT, UPT, URZ, URZ, URZ ;  /* 0x000000fffffff290 */ /* 0x000fe2000fffe0ff */
.L_x_85:
[----:B------:R-:W-:Y:S01]  /*5040*/  UISETP.NE.AND UP0, UPT, UR39, 0x1, UPT ;  /* 0x000000012700788c */ /* 0x000fe2000bf05270 */
[----:B------:R-:W-:Y:S10]  /*5050*/  IADD3 R81, PT, PT, R81, 0x1, RZ ;  /* 0x0000000151517810 */ /* 0x000ff40007ffe0ff */
[----:B------:R-:W2:Y:S01]  /*5060*/  @!UP0 LDCU.128 UR12, c[0x0][0xb10] ;  /* 0x00016200ff0c87ac */ /* 0x000ea20008000c00 */
[----:B------:R-:W3:Y:S01]  /*5070*/  @!UP0 LDCU UR5, c[0x0][0xb0c] ;  /* 0x00016180ff0587ac */ /* 0x000ee20008000800 */
[----:B------:R-:W4:Y:S01]  /*5080*/  @!UP0 LDCU UR10, c[0x0][0xb20] ;  /* 0x00016400ff0a87ac */ /* 0x000f220008000800 */
[----:B--2---:R-:W-:Y:S02]  /*5090*/  UIMAD.WIDE.U32 UR8, UR38, UR12, URZ ;  /* 0x0000000c260872a5 */ /* 0x004fe4000f8e00ff */
[----:B------:R-:W-:Y:S02]  /*50a0*/  UIMAD.WIDE.U32 UR6, UR37, UR15, URZ ;  /* 0x0000000f250672a5 */ /* 0x000fe4000f8e00ff */
[----:B------:R-:W-:Y:S03]  /*50b0*/  @!UP0 UISETP.NE.AND UP1, UPT, UR14, 0x1, UPT ;  /* 0x000000010e00888c */ /* 0x000fe6000bf25270 */
[----:B------:R-:W-:Y:S01]  /*50c0*/  @!UP0 UMOV UR4, UR9 ;  /* 0x0000000900048c82 */ /* 0x000fe20008000000 */
[----:B---3--:R-:W-:Y:S02]  /*50d0*/  @!UP0 UISETP.NE.AND UP2, UPT, UR5, 0x1, UPT ;  /* 0x000000010500888c */ /* 0x008fe4000bf45270 */
[----:B------:R-:W-:Y:S01]  /*50e0*/  @!UP0 USHF.R.U32.HI UR4, URZ, UR13, UR4 ;  /* 0x0000000dff048299 */ /* 0x000fe20008011604 */
[----:B------:R-:W-:Y:S02]  /*50f0*/  @!UP0 UMOV UR6, UR7 ;  /* 0x0000000700068c82 */ /* 0x000fe40008000000 */
[----:B----4-:R-:W-:Y:S02]  /*5100*/  @!UP0 USHF.R.U32.HI UR6, URZ, UR10, UR6 ;  /* 0x0000000aff068299 */ /* 0x010fe40008011606 */
[----:B------:R-:W-:Y:S02]  /*5110*/  @!UP0 USEL UR7, UR38, UR4, !UP2 ;  /* 0x0000000426078287 */ /* 0x000fe4000d000000 */
[----:B------:R-:W-:Y:S04]  /*5120*/  @!UP0 USEL UR6, UR37, UR6, !UP1 ;  /* 0x0000000625068287 */ /* 0x000fe8000c800000 */
[----:B------:R-:W-:Y:S02]  /*5130*/  @!UP0 UIADD3 UR4, UPT, UPT, -UR7, UR6, URZ ;  /* 0x0000000607048290 */ /* 0x000fe4000fffe1ff */
[----:B------:R-:W-:Y:S02]  /*5140*/  @!UP0 UIADD3 UR6, UPT, UPT, UR7, -UR6, URZ ;  /* 0x8000000607068290 */ /* 0x000fe4000fffe0ff */
[----:B------:R-:W-:Y:S02]  /*5150*/  @!UP0 UIMAD UR38, UR4, UR5, UR38 ;  /* 0x00000005042682a4 */ /* 0x000fe4000f8e0226 */
[----:B------:R-:W-:Y:S02]  /*5160*/  @!UP0 UIMAD UR37, UR6, UR14, UR37 ;  /* 0x0000000e062582a4 */ /* 0x000fe4000f8e0225 */
[----:B------:R-:W-:Y:S09]  /*5170*/  ULOP3.LUT UP0, URZ, UR56, 0x1b0, URZ, 0xc0, !UPT ;  /* 0x000001b038ff7892 */ /* 0x000ff2000f80c0ff */
[----:B------:R-:W-:Y:S05]  /*5180*/  BRA.U !UP0, `(.L_x_86) ;  /* 0x0000000108407547 */ /* 0x000fea000b800000 */
[----:B------:R-:W2:Y:S01]  /*5190*/  LDCU.64 UR8, c[0x4][0x80] ;  /* 0x01001000ff0877ac */ /* 0x000ea20008000a00 */
[----:B------:R-:W-:Y:S01]  /*51a0*/  MOV R3, 0x0 ;  /* 0x0000000000037802 */ /* 0x000fe20000000f00 */
[----:B------:R-:W-:Y:S02]  /*51b0*/  HFMA2 R12, -RZ, RZ, 0, 5.9604644775390625e-08 ;  /* 0x00000001ff0c7431 */ /* 0x000fe400000001ff */
[----:B------:R-:W-:Y:S02]  /*51c0*/  IMAD.MOV.U32 R8, RZ, RZ, 0x70 ;  /* 0x00000070ff087424 */ /* 0x000fe400078e00ff */
[----:B------:R-:W-:Y:S01]  /*51d0*/  IMAD.MOV.U32 R13, RZ, RZ, RZ ;  /* 0x000000ffff0d7224 */ /* 0x000fe200078e00ff */
[----:B------:R-:W3:Y:S01]  /*51e0*/  LDCU.64 UR6, c[0x4][0x88] ;  /* 0x01001100ff0677ac */ /* 0x000ee20008000a00 */
[----:B------:R-:W4:Y:S01]  /*51f0*/  LDC.64 R2, c[0x4][R3] ;  /* 0x0100000003027b82 */ /* 0x000f220000000a00 */
[----:B------:R-:W1:Y:S01]  /*5200*/  LDCU.64 UR4, c[0x4][0x8] ;  /* 0x01000100ff0477ac */ /* 0x000e620008000a00 */
[----:B--2---:R-:W-:Y:S01]  /*5210*/  MOV R5, UR9 ;  /* 0x0000000900057c02 */ /* 0x004fe20008000f00 */
[----:B------:R-:W-:Y:S01]  /*5220*/  IMAD.U32 R4, RZ, RZ, UR8 ;  /* 0x00000008ff047e24 */ /* 0x000fe2000f8e00ff */
[----:B---3--:R-:W-:Y:S01]  /*5230*/  MOV R7, UR7 ;  /* 0x0000000700077c02 */ /* 0x008fe20008000f00 */
[----:B------:R-:W-:Y:S01]  /*5240*/  IMAD.U32 R6, RZ, RZ, UR6 ;  /* 0x00000006ff067e24 */ /* 0x000fe2000f8e00ff */
[----:B-1----:R-:W-:Y:S01]  /*5250*/  MOV R11, UR5 ;  /* 0x00000005000b7c02 */ /* 0x002fe20008000f00 */
[----:B------:R-:W-:Y:S02]  /*5260*/  IMAD.U32 R10, RZ, RZ, UR4 ;  /* 0x00000004ff0a7e24 */ /* 0x000fe4000f8e00ff */
[----:B------:R-:W-:Y:S07]  /*5270*/  LEPC R20, `(.L_x_86) ;  /* 0x000000001014794e */ /* 0x000fee0000000000 */
[----:B----45:R-:W-:Y:S05]  /*5280*/  CALL.ABS.NOINC R2 ;  /* 0x0000000002007343 */ /* 0x030fea0003c00000 */
.L_x_86:
[----:B------:R-:W-:Y:S01]  /*5290*/  LOP3.LUT P0, RZ, R85, 0x1b0, RZ, 0xc0, !PT ;  /* 0x000001b055ff7812 */ /* 0x000fe2000780c0ff */
[----:B------:R-:W-:Y:S11]  /*52a0*/  BSSY.RECONVERGENT B6, `(.L_x_87) ;  /* 0x0000013000067945 */ /* 0x000ff60003800200 */
[----:B------:R-:W-:Y:S01]  /*52b0*/  @!UPT UIADD3 URZ, UPT, UPT, URZ, URZ, URZ ;  /* 0x000000fffffff290 */ /* 0x000fe2000fffe0ff */
[----:B------:R-:W-:Y:S05]  /*52c0*/  @!P0 BRA `(.L_x_88) ;  /* 0x0000000000408947 */ /* 0x000fea0003800000 */
        /* <DEDUP_REMOVED lines=16> */
.L_x_88:
[----:B------:R-:W-:Y:S05]  /*53d0*/  BSYNC.RECONVERGENT B6 ;  /* 0x0000000000067941 */ /* 0x000fea0003800200 */
.L_x_87:
[----:B------:R-:W-:Y:S01]  /*53e0*/  ISETP.NE.U32.AND P3, PT, R74, RZ, PT ;  /* 0x000000ff4a00720c */ /* 0x000fe20003f65070 */
[----:B------:R-:W-:Y:S01]  /*53f0*/  UISETP.NE.AND UP1, UPT, UR61, URZ, UPT ;  /* 0x000000ff3d00728c */ /* 0x000fe2000bf25270 */
[----:B------:R-:W-:Y:S02]  /*5400*/  ISETP.NE.U32.AND P4, PT, R70, RZ, PT ;  /* 0x000000ff4600720c */ /* 0x000fe40003f85070 */
[----:B------:R-:W-:Y:S02]  /*5410*/  ISETP.NE.AND.EX P3, PT, R75, RZ, PT, P3 ;  /* 0x000000ff4b00720c */ /* 0x000fe40003f65330 */
[----:B------:R-:W-:Y:S02]  /*5420*/  PLOP3.LUT P1, PT, PT, PT, PT, 0x8, 0x80 ;  /* 0x000000000080781c */ /* 0x000fe40003f2e170 */
[----:B------:R-:W-:Y:S02]  /*5430*/  PLOP3.LUT P0, PT, PT, PT, UP1, 0x80, 0x8 ;  /* 0x000000000008781c */ /* 0x000fe40003f0f018 */
[----:B------:R-:W-:Y:S02]  /*5440*/  ISETP.NE.AND.EX P4, PT, R71, RZ, PT, P4 ;  /* 0x000000ff4700720c */ /* 0x000fe40003f85340 */
[----:B------:R-:W2:Y:S09]  /*5450*/  @UP1 LDCU.64 UR4, c[0x0][0x888] ;  /* 0x00011100ff0417ac */ /* 0x000eb20008000a00 */
[----:B------:R-:W-:Y:S01]  /*5460*/  @P0 PLOP3.LUT P1, PT, P3, PT, PT, 0x80, 0x8 ;  /* 0x000000000008081c */ /* 0x000fe20001f2f070 */
[----:B--2---:R-:W-:Y:S04]  /*5470*/  @UP1 UISETP.NE.U32.AND UP0, UPT, UR4, URZ, UPT ;  /* 0x000000ff0400128c */ /* 0x004fe8000bf05070 */
[----:B------:R-:W-:Y:S04]  /*5480*/  @UP1 UISETP.NE.AND.EX UP0, UPT, UR5, URZ, UPT, UP0 ;  /* 0x000000ff0500128c */ /* 0x000fe8000bf05300 */
[----:B------:R-:W-:Y:S01]  /*5490*/  @UP1 USEL UR4, URZ, 0xffffffff, UP0 ;  /* 0xffffffffff041887 */ /* 0x000fe20008000000 */
[----:B------:R-:W-:Y:S11]  /*54a0*/  @!P3 BRA `(.L_x_89) ;  /* 0x000000000030b947 */ /* 0x000ff60003800000 */
[----:B------:R-:W-:Y:S01]  /*54b0*/  ISETP.NE.U32.AND P2, PT, R72, RZ, PT ;  /* 0x000000ff4800720c */ /* 0x000fe20003f45070 */
[----:B------:R-:W2:Y:S01]  /*54c0*/  LDCU.64 UR6, c[0x0][0x358] ;  /* 0x00006b00ff0677ac */ /* 0x000ea20008000a00 */
[----:B------:R-:W-:Y:S02]  /*54d0*/  IMAD.MOV.U32 R79, RZ, RZ, 0x1 ;  /* 0x00000001ff4f7424 */ /* 0x000fe400078e00ff */
[----:B------:R-:W-:Y:S11]  /*54e0*/  ISETP.NE.AND.EX P2, PT, R73, RZ, PT, P2 ;  /* 0x000000ff4900720c */ /* 0x000ff60003f45320 */
[----:B------:R-:W-:Y:S02]  /*54f0*/  @!UPT UIADD3 URZ, UPT, UPT, URZ, URZ, URZ ;  /* 0x000000fffffff290 */ /* 0x000fe4000fffe0ff */
[----:B------:R-:W3:Y:S01]  /*5500*/  @P2 LDC.64 R2, c[0x0][0x888] ;  /* 0x00022200ff022b82 */ /* 0x000ee20000000a00 */
[----:B-1----:R-:W-:Y:S04]  /*5510*/  @P2 IMAD R0, R74, UR36, RZ ;  /* 0x000000244a002c24 */ /* 0x002fe8000f8e02ff */
[----:B---3--:R-:W-:Y:S04]  /*5520*/  @P2 IMAD.WIDE R2, R0, 0x4, R2 ;  /* 0x0000000400022825 */ /* 0x008fe800078e0202 */
[----:B------:R-:W-:Y:S01]  /*5530*/  HFMA2 R0, -RZ, RZ, 0, 5.9604644775390625e-08 ;  /* 0x00000001ff007431 */ /* 0x000fe200000001ff */
[----:B--2--5:R2:W5:Y:S04]  /*5540*/  @P2 LDG.E R39, desc[UR6][R2.64] ;  /* 0x0000000602272981 */ /* 0x024568000c1e1900 */
[----:B------:R-:W-:Y:S01]  /*5550*/  @!P2 PRMT R79, R0, 0x7610, R79 ;  /* 0x00007610004fa816 */ /* 0x000fe2000000004f */
[----:B--2---:R-:W3:Y:S06]  /*5560*/  @!P2 LDC R39, c[0x0][0x880] ;  /* 0x00022000ff27ab82 */ /* 0x004eec0000000800 */
.L_x_89:
[----:B------:R-:W-:Y:S05]  /*5570*/  @!P4 BRA `(.L_x_90) ;  /* 0x000000000024c947 */ /* 0x000fea0003800000 */
[----:B------:R-:W-:Y:S01]  /*5580*/  ISETP.NE.U32.AND P2, PT, R68, RZ, PT ;  /* 0x000000ff4400720c */ /* 0x000fe20003f45070 */
[----:B------:R-:W2:Y:S03]  /*5590*/  LDCU.64 UR6, c[0x0][0x358] ;  /* 0x00006b00ff0677ac */ /* 0x000ea60008000a00 */
[----:B------:R-:W-:Y:S11]  /*55a0*/  ISETP.NE.AND.EX P2, PT, R69, RZ, PT, P2 ;  /* 0x000000ff4500720c */ /* 0x000ff60003f45320 */
[----:B------:R-:W-:Y:S02]  /*55b0*/  @!UPT UIADD3 URZ, UPT, UPT, URZ, URZ, URZ ;  /* 0x000000fffffff290 */ /* 0x000fe4000fffe0ff */
[----:B------:R-:W4:Y:S01]  /*55c0*/  @P2 LDC.64 R2, c[0x0][0x8a8] ;  /* 0x00022a00ff022b82 */ /* 0x000f220000000a00 */
[----:B-1----:R-:W-:Y:S04]  /*55d0*/  @P2 IMAD R0, R70, UR36, RZ ;  /* 0x0000002446002c24 */ /* 0x002fe8000f8e02ff */
[----:B----4-:R-:W-:Y:S05]  /*55e0*/  @P2 IMAD.WIDE R2, R0, 0x4, R2 ;  /* 0x0000000400022825 */ /* 0x010fea00078e0202 */
[----:B--2--5:R2:W5:Y:S02]  /*55f0*/  @P2 LDG.E R38, desc[UR6][R2.64] ;  /* 0x0000000602262981 */ /* 0x024564000c1e1900 */
[----:B--2---:R-:W4:Y:S02]  /*5600*/  @!P2 LDC R38, c[0x0][0x8a0] ;  /* 0x00022800ff26ab82 */ /* 0x004f240000000800 */
.L_x_90:
[----:B---3-5:R-:W-:Y:S01]  /*5610*/  @P0 FSETP.NEU.AND P4, PT, R39, RZ, PT ;  /* 0x000000ff2700020b */ /* 0x028fe20003f8d000 */
[----:B-1----:R-:W-:Y:S01]  /*5620*/  IMAD.U32 R0, RZ, RZ, UR4 ;  /* 0x00000004ff007e24 */ /* 0x002fe2000f8e00ff */
[----:B------:R-:W-:Y:S01]  /*5630*/  @P0 LOP3.LUT P2, RZ, R79, 0xff, RZ, 0xc0, !PT ;  /* 0x000000ff4fff0812 */ /* 0x000fe2000784c0ff */
[----:B------:R-:W-:Y:S01]  /*5640*/  BSSY B1, `(.L_x_91) ;  /* 0x0000039000017945 */ /* 0x000fe20003800000 */
[----:B------:R-:W-:Y:S02]  /*5650*/  @P0 SEL R2, RZ, 0xffffffff, P4 ;  /* 0xffffffffff020807 */ /* 0x000fe40002000000 */
[----:B------:R-:W-:Y:S02]  /*5660*/  CS2R R66, SRZ ;  /* 0x0000000000427805 */ /* 0x000fe4000001ff00 */
[----:B------:R-:W-:Y:S02]  /*5670*/  LEA R22, R36, UR44, 0x3 ;  /* 0x0000002c24167c11 */ /* 0x000fe4000f8e18ff */
[----:B------:R-:W-:Y:S02]  /*5680*/  CS2R R64, SRZ ;  /* 0x0000000000407805 */ /* 0x000fe4000001ff00 */
[----:B------:R-:W-:Y:S02]  /*5690*/  @P1 SEL R2, R0, R2, !P2 ;  /* 0x0000000200021207 */ /* 0x000fe40005000000 */
[----:B------:R-:W-:Y:S02]  /*56a0*/  CS2R R18, SRZ ;  /* 0x0000000000127805 */ /* 0x000fe4000001ff00 */
[----:B------:R-:W-:Y:S02]  /*56b0*/  SHF.L.U32 R3, R84, 0x1f, RZ ;  /* 0x0000001f54037819 */ /* 0x000fe400000006ff */
[----:B------:R-:W-:Y:S02]  /*56c0*/  CS2R R16, SRZ ;  /* 0x0000000000107805 */ /* 0x000fe4000001ff00 */
[----:B------:R-:W-:Y:S02]  /*56d0*/  @P0 LOP3.LUT R2, R2, 0x1, RZ, 0xc0, !PT ;  /* 0x0000000102020812 */ /* 0x000fe400078ec0ff */
[----:B------:R-:W-:Y:S02]  /*56e0*/  PLOP3.LUT P5, PT, PT, PT, PT, 0x8, 0x80 ;  /* 0x000000000080781c */ /* 0x000fe40003fae170 */
[----:B------:R-:W-:Y:S02]  /*56f0*/  ISETP.NE.U32.OR P1, PT, R2, 0x1, !P0 ;  /* 0x000000010200780c */ /* 0x000fe40004725470 */
[----:B------:R-:W-:Y:S11]  /*5700*/  LEA.HI R2, R36, R36, RZ, 0x1 ;  /* 0x0000002424027211 */ /* 0x000ff600078f08ff */
[----:B------:R-:W-:Y:S04]  /*5710*/  @P1 SHF.L.U32 R0, R82, 0x1f, RZ ;  /* 0x0000001f52001819 */ /* 0x000fe800000006ff */
[----:B------:R1:W2:Y:S01]  /*5720*/  @P1 SYNCS.PHASECHK.TRANS64.TRYWAIT P0, [UR44+0x40], R0 ;  /* 0x00004000ff0015a7 */ /* 0x0002a2000800112c */
[----:B------:R3:W3:Y:S01]  /*5730*/  SYNCS.PHASECHK.TRANS64.TRYWAIT P4, [R22+URZ+0x80], R3 ;  /* 0x00008003160075a7 */ /* 0x0006e200080811ff */
[C---:B-1----:R-:W-:Y:S01]  /*5740*/  IMAD.SHL.U32 R0, R2.reuse, 0x20, RZ ;  /* 0x0000002002007824 */ /* 0x042fe200078e00ff */
[----:B------:R-:W-:Y:S04]  /*5750*/  LOP3.LUT R2, R2, 0xffe, RZ, 0xc0, !PT ;  /* 0x00000ffe02027812 */ /* 0x000fe800078ec0ff */
[----:B------:R-:W-:Y:S01]  /*5760*/  LOP3.LUT R0, R0, 0xffffffc0, RZ, 0xc0, !PT ;  /* 0xffffffc000007812 */ /* 0x000fe200078ec0ff */
[----:B------:R-:W-:Y:S04]  /*5770*/  IMAD.IADD R2, R36, 0x1, -R2 ;  /* 0x0000000124027824 */ /* 0x000fe800078e0a02 */
[----:B------:R-:W-:Y:S04]  /*5780*/  IMAD.IADD R0, R37, 0x1, R0 ;  /* 0x0000000125007824 */ /* 0x000fe800078e0200 */
[----:B------:R-:W-:Y:S01]  /*5790*/  IMAD R2, R2, 0x100000, R0 ;  /* 0x0010000002027824 */ /* 0x000fe200078e0200 */
[----:B--2---:R-:W-:Y:S01]  /*57a0*/  @P1 PLOP3.LUT P5, PT, P0, PT, PT, 0x8, 0x80 ;  /* 0x000000000080181c */ /* 0x004fe200007ae170 */
[----:B------:R-:W-:Y:S01]  /*57b0*/  @!UPT UIADD3 URZ, UPT, UPT, URZ, URZ, URZ ;  /* 0x000000fffffff290 */ /* 0x000fe2000fffe0ff */
[----:B---3--:R-:W-:Y:S11]  /*57c0*/  @!P1 BRA `(.L_x_92) ;  /* 0x0000000000809947 */ /* 0x008ff60003800000 */
[----:B------:R-:W-:Y:S01]  /*57d0*/  ISETP.NE.U32.AND P0, PT, RZ, UR58, PT ;  /* 0x0000003aff007c0c */ /* 0x000fe2000bf05070 */
[----:B------:R-:W-:Y:S01]  /*57e0*/  BSSY B0, `(.L_x_93) ;  /* 0x0000012000007945 */ /* 0x000fe20003800000 */
[----:B------:R-:W-:Y:S02]  /*57f0*/  FSETP.NEU.AND P2, PT, R39, RZ, PT ;  /* 0x000000ff2700720b */ /* 0x000fe40003f4d000 */
[----:B------:R-:W-:Y:S02]  /*5800*/  CS2R R18, SRZ ;  /* 0x0000000000127805 */ /* 0x000fe4000001ff00 */
[----:B------:R-:W-:Y:S02]  /*5810*/  ISETP.NE.AND.EX P0, PT, RZ, UR59, PT, P0 ;  /* 0x0000003bff007c0c */ /* 0x000fe4000bf05300 */
[----:B------:R-:W-:Y:S02]  /*5820*/  CS2R R16, SRZ ;  /* 0x0000000000107805 */ /* 0x000fe4000001ff00 */
[----:B------:R-:W-:Y:S02]  /*5830*/  LOP3.LUT P1, RZ, R79, 0xff, RZ, 0xc0, !PT ;  /* 0x000000ff4fff7812 */ /* 0x000fe4000782c0ff */
[----:B------:R-:W-:Y:S02]  /*5840*/  CS2R R66, SRZ ;  /* 0x0000000000427805 */ /* 0x000fe4000001ff00 */
[----:B------:R-:W-:Y:S02]  /*5850*/  SEL R0, RZ, 0xffffffff, P2 ;  /* 0xffffffffff007807 */ /* 0x000fe40001000000 */
[----:B------:R-:W-:Y:S02]  /*5860*/  CS2R R64, SRZ ;  /* 0x0000000000407805 */ /* 0x000fe4000001ff00 */
[----:B------:R-:W-:Y:S04]  /*5870*/  SEL R4, RZ, 0xffffffff, P0 ;  /* 0xffffffffff047807 */ /* 0x000fe80000000000 */
[----:B------:R-:W-:Y:S04]  /*5880*/  @P3 SEL R0, R4, R0, !P1 ;  /* 0x0000000004003207 */ /* 0x000fe80004800000 */
[----:B------:R-:W-:Y:S04]  /*5890*/  LOP3.LUT R0, R0, 0x1, RZ, 0xc0, !PT ;  /* 0x0000000100007812 */ /* 0x000fe800078ec0ff */
[----:B------:R-:W-:Y:S01]  /*58a0*/  ISETP.NE.U32.AND P0, PT, R0, 0x1, PT ;  /* 0x000000010000780c */ /* 0x000fe20003f05070 */
[----:B------:R-:W-:Y:S01]  /*58b0*/  @!UPT UIADD3 URZ, UPT, UPT, URZ, URZ, URZ ;  /* 0x000000fffffff290 */ /* 0x000fe2000fffe0ff */
[----:B------:R-:W-:Y:S11]  /*58c0*/  @!P5 BRA `(.L_x_94) ;  /* 0x00000000000cd947 */ /* 0x000ff60003800000 */
[----:B------:R-:W-:Y:S04]  /*58d0*/  SHF.L.U32 R4, R82, 0x1f, RZ ;  /* 0x0000001f52047819 */ /* 0x000fe800000006ff */
[----:B------:R-:W1:Y:S02]  /*58e0*/  SYNCS.PHASECHK.TRANS64.TRYWAIT P1, [UR44+0x40], R4 ;  /* 0x00004004ff0075a7 */ /* 0x000e64000802112c */
[----:B-1----:R-:W-:Y:S05]  /*58f0*/  @!P1 BRA `(.L_x_95) ;  /* 0x0000001400509947 */ /* 0x002fea0003800000 */
.L_x_94:
[----:B------:R-:W-:Y:S05]  /*5900*/  BSYNC B0 ;  /* 0x0000000000007941 */ /* 0x000fea0003800000 */
.L_x_93:
[----:B------:R2:W3:Y:S01]  /*5910*/  @P0 LDS.128 R16, [R78+UR44+0x200] ;  /* 0x0002002c4e100984 */ /* 0x0004e20008000c00 */
[----:B------:R-:W-:Y:S01]  /*5920*/  UIADD3 UR4, UPT, UPT, UR44, 0x48, URZ ;  /* 0x000000482c047890 */ /* 0x000fe2000fffe0ff */
[----:B------:R-:W-:Y:S02]  /*5930*/  LOP3.LUT R82, R82, 0x1, RZ, 0x3c, !PT ;  /* 0x0000000152527812 */ /* 0x000fe400078e3cff */
[----:B------:R2:W1:Y:S01]  /*5940*/  @P0 LDS.128 R64, [R77+0x10] ;  /* 0x000010004d400984 */ /* 0x0004620000000c00 */
[----:B------:R-:W-:Y:S01]  /*5950*/  UPRMT UR4, UR48, 0x654, UR4 ;  /* 0x0000065430047896 */ /* 0x000fe20008000004 */
[----:B------:R-:W-:Y:S01]  /*5960*/  @!PT LDS RZ, [RZ] ;  /* 0x00000000fffff984 */ /* 0x000fe20000000800 */
[----:B------:R-:W-:Y:S01]  /*5970*/  @!PT LDS RZ, [RZ] ;  /* 0x00000000fffff984 */ /* 0x000fe20000000800 */
[----:B------:R-:W-:Y:S01]  /*5980*/  @!PT LDS RZ, [RZ] ;  /* 0x00000000fffff984 */ /* 0x000fe20000000800 */
[----:B------:R-:W-:Y:S01]  /*5990*/  @!PT LDS RZ, [RZ] ;  /* 0x00000000fffff984 */ /* 0x000fe20000000800 */
[----:B------:R5:W-:Y:S06]  /*59a0*/  MEMBAR.ALL.CTA ;  /* 0x0000000000007992 */ /* 0x000bec0000008000 */
[----:B-----5:R-:W5:Y:S02]  /*59b0*/  FENCE.VIEW.ASYNC.S ;  /* 0x00000000000073c6 */ /* 0x020f640000000000 */
[----:B-----5:R-:W-:Y:S03]  /*59c0*/  SYNCS.ARRIVE.TRANS64.RED.A1T0 RZ, [UR4], RZ ;  /* 0x000000ffffff79a7 */ /* 0x020fe60008100404 */
.L_x_92:
[----:B------:R-:W-:Y:S05]  /*59d0*/  BSYNC B1 ;  /* 0x0000000000017941 */ /* 0x000fea0003800000 */
.L_x_91:
[----:B-1----:R-:W-:Y:S04]  /*59e0*/  SHF.R.U32.HI R0, RZ, 0x15, R2 ;  /* 0x00000015ff007819 */ /* 0x002fe80000011602 */
[----:B------:R-:W-:Y:S01]  /*59f0*/  LOP3.LUT P0, RZ, R0, 0x3, R80, 0x48, !PT ;  /* 0x0000000300ff7812 */ /* 0x000fe20007804850 */
[----:B------:R-:W-:Y:S01]  /*5a00*/  @!UPT UIADD3 URZ, UPT, UPT, URZ, URZ, URZ ;  /* 0x000000fffffff290 */ /* 0x000fe2000fffe0ff */
[----:B------:R-:W-:Y:S11]  /*5a10*/  @P4 BRA `(.L_x_96) ;  /* 0x0000000000084947 */ /* 0x000ff60003800000 */
[----:B------:R-:W1:Y:S02]  /*5a20*/  SYNCS.PHASECHK.TRANS64.TRYWAIT P1, [R22+URZ+0x80], R3 ;  /* 0x00008003160075a7 */ /* 0x000e6400080211ff */
[----:B-1----:R-:W-:Y:S05]  /*5a30*/  @!P1 BRA `(.L_x_97) ;  /* 0x0000001400189947 */ /* 0x002fea0003800000 */
.L_x_96:
[----:B------:R-:W-:Y:S05]  /*5a40*/  @!P0 BRA `(.L_x_98) ;  /* 0x0000000000408947 */ /* 0x000fea0003800000 */
[----:B------:R-:W1:Y:S01]  /*5a50*/  LDCU.64 UR8, c[0x4][0x70] ;  /* 0x01000e00ff0877ac */ /* 0x000e620008000a00 */
[----:B------:R-:W-:Y:S01]  /*5a60*/  MOV R15, 0x0 ;  /* 0x00000000000f7802 */ /* 0x000fe20000000f00 */
[----:B------:R-:W-:Y:S02]  /*5a70*/  HFMA2 R12, -RZ, RZ, 0, 5.9604644775390625e-08 ;  /* 0x00000001ff0c7431 */ /* 0x000fe400000001ff */
[----:B------:R-:W-:Y:S02]  /*5a80*/  IMAD.MOV.U32 R8, RZ, RZ, 0x192 ;  /* 0x00000192ff087424 */ /* 0x000fe400078e00ff */
[----:B------:R-:W-:Y:S01]  /*5a90*/  IMAD.MOV.U32 R13, RZ, RZ, RZ ;  /* 0x000000ffff0d7224 */ /* 0x000fe200078e00ff */
[----:B------:R-:W5:Y:S01]  /*5aa0*/  LDCU.64 UR6, c[0x4][0x78] ;  /* 0x01000f00ff0677ac */ /* 0x000f620008000a00 */
[----:B------:R-:W2:Y:S01]  /*5ab0*/  LDC.64 R14, c[0x4][R15] ;  /* 0x010000000f0e7b82 */ /* 0x000ea20000000a00 */
[----:B------:R-:W3:Y:S01]  /*5ac0*/  LDCU.64 UR4, c[0x4][0x10] ;  /* 0x01000200ff0477ac */ /* 0x000ee20008000a00 */
[----:B-1----:R-:W-:Y:S01]  /*5ad0*/  MOV R5, UR9 ;  /* 0x0000000900057c02 */ /* 0x002fe20008000f00 */
[----:B------:R-:W-:Y:S01]  /*5ae0*/  IMAD.U32 R4, RZ, RZ, UR8 ;  /* 0x00000008ff047e24 */ /* 0x000fe2000f8e00ff */
[----:B-----5:R-:W-:Y:S01]  /*5af0*/  MOV R7, UR7 ;  /* 0x0000000700077c02 */ /* 0x020fe20008000f00 */
[----:B------:R-:W-:Y:S01]  /*5b00*/  IMAD.U32 R6, RZ, RZ, UR6 ;  /* 0x00000006ff067e24 */ /* 0x000fe2000f8e00ff */
[----:B---3--:R-:W-:Y:S01]  /*5b10*/  MOV R11, UR5 ;  /* 0x00000005000b7c02 */ /* 0x008fe20008000f00 */
[----:B------:R-:W-:Y:S02]  /*5b20*/  IMAD.U32 R10, RZ, RZ, UR4 ;  /* 0x00000004ff0a7e24 */ /* 0x000fe4000f8e00ff */
[----:B------:R-:W-:Y:S07]  /*5b30*/  LEPC R20, `(.L_x_98) ;  /* 0x000000001014794e */ /* 0x000fee0000000000 */
[----:B--2-4-:R-:W-:Y:S05]  /*5b40*/  CALL.ABS.NOINC R14 ;  /* 0x000000000e007343 */ /* 0x014fea0003c00000 */
.L_x_98:
[----:B------:R-:W-:Y:S01]  /*5b50*/  LOP3.LUT P0, RZ, R76, 0x60, RZ, 0xc0, !PT ;  /* 0x000000604cff7812 */ /* 0x000fe2000780c0ff */
[----:B------:R-:W-:Y:S05]  /*5b60*/  WARPSYNC.ALL ;  /* 0x0000000000007948 */ /* 0x000fea0003800000 */
[----:B------:R-:W-:Y:S01]  /*5b70*/  R2UR UR4, R2 ;  /* 0x00000000020472ca */ /* 0x000fe200000e0000 */
[----:B------:R-:W-:Y:S01]  /*5b80*/  BSSY.RECONVERGENT B0, `(.L_x_99) ;  /* 0x000009f000007945 */ /* 0x000fe20003800200 */
[-C--:B---3--:R-:W-:Y:S02]  /*5b90*/  F2FP.F16.E4M3.UNPACK_B R2, R16.reuse ;  /* 0x00000010ff02723e */ /* 0x088fe400020006ff */
[----:B------:R-:W-:Y:S02]  /*5ba0*/  F2FP.F16.E4M3.UNPACK_B R16, R16.H1 ;  /* 0x00000010ff10723e */ /* 0x000fe400030006ff */
[----:B------:R-:W-:Y:S01]  /*5bb0*/  R2UR UR5, R22 ;  /* 0x00000000160572ca */ /* 0x000fe200000e0000 */
[----:B------:R-:W-:Y:S01]  /*5bc0*/  HADD2.F32 R0, -RZ, R2.H0_H0 ;  /* 0x20000002ff007230 */ /* 0x000fe20000004100 */
[-C--:B------:R-:W-:Y:S01]  /*5bd0*/  F2FP.F16.E4M3.UNPACK_B R42, R17.reuse ;  /* 0x00000011ff2a723e */ /* 0x080fe200020006ff */
[--C-:B------:R-:W-:Y:S01]  /*5be0*/  HADD2.F32 R3, -RZ, R16.reuse.H0_H0 ;  /* 0x20000010ff037230 */ /* 0x100fe20000004100 */
[----:B------:R-:W-:Y:S01]  /*5bf0*/  F2FP.F16.E4M3.UNPACK_B R44, R17.H1 ;  /* 0x00000011ff2c723e */ /* 0x000fe200030006ff */
[----:B------:R-:W-:Y:S01]  /*5c00*/  HADD2.F32 R40, -RZ, R16.H1_H1 ;  /* 0x30000010ff287230 */ /* 0x000fe20000004100 */
[-C--:B------:R-:W-:Y:S01]  /*5c10*/  F2FP.F16.E4M3.UNPACK_B R46, R18.reuse ;  /* 0x00000012ff2e723e */ /* 0x080fe200020006ff */
[----:B------:R-:W-:Y:S01]  /*5c20*/  HADD2.F32 R2, -RZ, R2.H1_H1 ;  /* 0x30000002ff027230 */ /* 0x000fe20000004100 */
[----:B------:R-:W-:Y:S01]  /*5c30*/  F2FP.F16.E4M3.UNPACK_B R48, R18.H1 ;  /* 0x00000012ff30723e */ /* 0x000fe200030006ff */
[--C-:B------:R-:W-:Y:S01]  /*5c40*/  HADD2.F32 R41, -RZ, R42.reuse.H0_H0 ;  /* 0x2000002aff297230 */ /* 0x100fe20000004100 */
[-C--:B------:R-:W-:Y:S01]  /*5c50*/  F2FP.F16.E4M3.UNPACK_B R50, R19.reuse ;  /* 0x00000013ff32723e */ /* 0x080fe200020006ff */
[----:B------:R-:W-:Y:S01]  /*5c60*/  HADD2.F32 R42, -RZ, R42.H1_H1 ;  /* 0x3000002aff2a7230 */ /* 0x000fe20000004100 */
[----:B------:R-:W-:Y:S01]  /*5c70*/  F2FP.F16.E4M3.UNPACK_B R52, R19.H1 ;  /* 0x00000013ff34723e */ /* 0x000fe200030006ff */
[----:B------:R-:W-:Y:S01]  /*5c80*/  HADD2.F32 R43, -RZ, R44.H0_H0 ;  /* 0x2000002cff2b7230 */ /* 0x000fe20000004100 */
[----:B------:R-:W-:Y:S01]  /*5c90*/  LDTM.16dp32bit_t0_t15.x32 R4, tmem[UR4] ;  /* 0x00000004000479ee */ /* 0x000fe20008a80000 */
[----:B------:R-:W1:Y:S01]  /*5ca0*/  LDTM.16dp32bit_t16_t31.x32 R4, tmem[UR4+0x20] ;  /* 0x00002004000479ee */ /* 0x000e620008aa0000 */
[----:B------:R-:W-:Y:S01]  /*5cb0*/  NOP ;  /* 0x0000000000007918 */ /* 0x000fe20000000000 */
[----:B------:R-:W-:Y:S01]  /*5cc0*/  UIADD3 UR4, UPT, UPT, UR5, 0xa0, URZ ;  /* 0x000000a005047890 */ /* 0x000fe2000fffe0ff */
[--C-:B------:R-:W-:Y:S01]  /*5cd0*/  HADD2.F32 R45, -RZ, R46.reuse.H0_H0 ;  /* 0x2000002eff2d7230 */ /* 0x100fe20000004100 */
[----:B------:R-:W-:Y:S01]  /*5ce0*/  F2FP.F16.E4M3.UNPACK_B R54, R64 ;  /* 0x00000040ff36723e */ /* 0x000fe200020006ff */
[----:B------:R-:W-:Y:S01]  /*5cf0*/  HADD2.F32 R46, -RZ, R46.H1_H1 ;  /* 0x3000002eff2e7230 */ /* 0x000fe20000004100 */
[----:B------:R-:W-:Y:S01]  /*5d00*/  UPRMT UR4, UR48, 0x654, UR4 ;  /* 0x0000065430047896 */ /* 0x000fe20008000004 */
[--C-:B------:R-:W-:Y:S01]  /*5d10*/  HADD2.F32 R49, -RZ, R50.reuse.H0_H0 ;  /* 0x20000032ff317230 */ /* 0x100fe20000004100 */
[-C--:B------:R-:W-:Y:S01]  /*5d20*/  F2FP.F16.E4M3.UNPACK_B R58, R65.reuse ;  /* 0x00000041ff3a723e */ /* 0x080fe200020006ff */
[----:B------:R-:W-:Y:S01]  /*5d30*/  HADD2.F32 R50, -RZ, R50.H1_H1 ;  /* 0x30000032ff327230 */ /* 0x000fe20000004100 */
[----:B------:R-:W-:Y:S01]  /*5d40*/  F2FP.F16.E4M3.UNPACK_B R62, R66 ;  /* 0x00000042ff3e723e */ /* 0x000fe200020006ff */
[--C-:B------:R-:W-:Y:S01]  /*5d50*/  HADD2.F32 R53, -RZ, R54.reuse.H0_H0 ;  /* 0x20000036ff357230 */ /* 0x100fe20000004100 */
[----:B------:R-:W-:Y:S01]  /*5d60*/  F2FP.F16.E4M3.UNPACK_B R56, R64.H1 ;  /* 0x00000040ff38723e */ /* 0x000fe200030006ff */
[----:B------:R-:W-:Y:S01]  /*5d70*/  HADD2.F32 R54, -RZ, R54.H1_H1 ;  /* 0x30000036ff367230 */ /* 0x000fe20000004100 */
[----:B------:R-:W-:Y:S01]  /*5d80*/  F2FP.F16.E4M3.UNPACK_B R60, R65.H1 ;  /* 0x00000041ff3c723e */ /* 0x000fe200030006ff */
[----:B-1----:R-:W-:Y:S01]  /*5d90*/  SYNCS.ARRIVE.TRANS64.RED.A1T0 RZ, [UR4], RZ ;  /* 0x000000ffffff79a7 */ /* 0x002fe20008100404 */
[--C-:B------:R-:W-:Y:S01]  /*5da0*/  HADD2.F32 R57, -RZ, R58.reuse.H0_H0 ;  /* 0x2000003aff397230 */ /* 0x100fe20000004100 */
[-C--:B------:R-:W-:Y:S01]  /*5db0*/  F2FP.F16.E4M3.UNPACK_B R65, R67.reuse ;  /* 0x00000043ff41723e */ /* 0x080fe200020006ff */
[----:B------:R-:W-:Y:S01]  /*5dc0*/  HADD2.F32 R58, -RZ, R58.H1_H1 ;  /* 0x3000003aff3a7230 */ /* 0x000fe20000004100 */
[----:B------:R-:W-:Y:S01]  /*5dd0*/  F2FP.F16.E4M3.UNPACK_B R64, R66.H1 ;  /* 0x00000042ff40723e */ /* 0x000fe200030006ff */
[--C-:B------:R-:W-:Y:S01]  /*5de0*/  HADD2.F32 R61, -RZ, R62.reuse.H0_H0 ;  /* 0x2000003eff3d7230 */ /* 0x100fe20000004100 */
[----:B------:R-:W-:Y:S01]  /*5df0*/  F2FP.F16.E4M3.UNPACK_B R67, R67.H1 ;  /* 0x00000043ff43723e */ /* 0x000fe200030006ff */
[----:B------:R-:W-:Y:S01]  /*5e00*/  HADD2.F32 R62, -RZ, R62.H1_H1 ;  /* 0x3000003eff3e7230 */ /* 0x000fe20000004100 */
[----:B------:R-:W-:Y:S01]  /*5e10*/  IADD3 R36, PT, PT, R36, 0x1, RZ ;  /* 0x0000000124247810 */ /* 0x000fe20007ffe0ff */
[C---:B----4-:R-:W-:Y:S01]  /*5e20*/  FMUL R4, R38.reuse, R4 ;  /* 0x0000000426047220 */ /* 0x050fe20000400000 */
[C---:B------:R-:W-:Y:S01]  /*5e30*/  FMUL R5, R38.reuse, R5 ;  /* 0x0000000526057220 */ /* 0x040fe20000400000 */
[C---:B------:R-:W-:Y:S01]  /*5e40*/  FMUL R8, R38.reuse, R8 ;  /* 0x0000000826087220 */ /* 0x040fe20000400000 */
[C---:B------:R-:W-:Y:S01]  /*5e50*/  FMUL R9, R38.reuse, R9 ;  /* 0x0000000926097220 */ /* 0x040fe20000400000 */
[C---:B------:R-:W-:Y:S01]  /*5e60*/  FFMA R4, R39.reuse, R0, R4 ;  /* 0x0000000027047223 */ /* 0x040fe20000000004 */
[C---:B------:R-:W-:Y:S01]  /*5e70*/  FFMA R5, R39.reuse, R2, R5 ;  /* 0x0000000227057223 */ /* 0x040fe20000000005 */
[C---:B------:R-:W-:Y:S01]  /*5e80*/  FMUL R12, R38.reuse, R12 ;  /* 0x0000000c260c7220 */ /* 0x040fe20000400000 */
        /* <DEDUP_REMOVED lines=10> */
[----:B------:R-:W-:Y:S02]  /*5f30*/  HADD2.F32 R44, -RZ, R44.H1_H1 ;  /* 0x3000002cff2c7230 */ /* 0x000fe40000004100 */
[C---:B------:R-:W-:Y:S01]  /*5f40*/  FMUL R10, R38.reuse, R10 ;  /* 0x0000000a260a7220 */ /* 0x040fe20000400000 */
[C---:B------:R-:W-:Y:S01]  /*5f50*/  FFMA R6, R39.reuse, R3, R6 ;  /* 0x0000000327067223 */ /* 0x040fe20000000006 */
[C---:B------:R-:W-:Y:S01]  /*5f60*/  FFMA R7, R39.reuse, R40, R7 ;  /* 0x0000002827077223 */ /* 0x040fe20000000007 */
[C---:B------:R-:W-:Y:S01]  /*5f70*/  FFMA R8, R39.reuse, R41, R8 ;  /* 0x0000002927087223 */ /* 0x040fe20000000008 */
[C---:B------:R-:W-:Y:S01]  /*5f80*/  FFMA R9, R39.reuse, R42, R9 ;  /* 0x0000002a27097223 */ /* 0x040fe20000000009 */
[----:B------:R-:W-:Y:S01]  /*5f90*/  FFMA R10, R39, R43, R10 ;  /* 0x0000002b270a7223 */ /* 0x000fe2000000000a */
[--C-:B------:R-:W-:Y:S01]  /*5fa0*/  HADD2.F32 R40, -RZ, R65.reuse.H0_H0 ;  /* 0x20000041ff287230 */ /* 0x100fe20000004100 */
[----:B------:R-:W-:Y:S01]  /*5fb0*/  F2FP.SATFINITE.E4M3.F32.PACK_AB_MERGE_C R86, R7, R6, RZ ;  /* 0x000000060756723e */ /* 0x000fe200048070ff */
[C---:B------:R-:W-:Y:S01]  /*5fc0*/  FMUL R7, R38.reuse, R24 ;  /* 0x0000001826077220 */ /* 0x040fe20000400000 */
[C---:B------:R-:W-:Y:S01]  /*5fd0*/  FMUL R24, R38.reuse, R29 ;  /* 0x0000001d26187220 */ /* 0x040fe20000400000 */
[C---:B------:R-:W-:Y:S01]  /*5fe0*/  FMUL R29, R38.reuse, R34 ;  /* 0x00000022261d7220 */ /* 0x040fe20000400000 */
[----:B------:R-:W-:Y:S02]  /*5ff0*/  HADD2.F32 R65, -RZ, R65.H1_H1 ;  /* 0x30000041ff417230 */ /* 0x000fe40000004100 */
[C---:B------:R-:W-:Y:S01]  /*6000*/  FMUL R11, R38.reuse, R11 ;  /* 0x0000000b260b7220 */ /* 0x040fe20000400000 */
[--C-:B------:R-:W-:Y:S02]  /*6010*/  HADD2.F32 R47, -RZ, R48.reuse.H0_H0 ;  /* 0x20000030ff2f7230 */ /* 0x100fe40000004100 */
[C---:B------:R-:W-:Y:S01]  /*6020*/  FMUL R14, R38.reuse, R14 ;  /* 0x0000000e260e7220 */ /* 0x040fe20000400000 */
[----:B------:R-:W-:Y:S02]  /*6030*/  HADD2.F32 R48, -RZ, R48.H1_H1 ;  /* 0x30000030ff307230 */ /* 0x000fe40000004100 */
[C---:B------:R-:W-:Y:S01]  /*6040*/  FFMA R11, R39.reuse, R44, R11 ;  /* 0x0000002c270b7223 */ /* 0x040fe2000000000b */
[C---:B------:R-:W-:Y:S01]  /*6050*/  FFMA R12, R39.reuse, R45, R12 ;  /* 0x0000002d270c7223 */ /* 0x040fe2000000000c */
[C---:B------:R-:W-:Y:S01]  /*6060*/  FFMA R13, R39.reuse, R46, R13 ;  /* 0x0000002e270d7223 */ /* 0x040fe2000000000d */
[----:B------:R-:W-:Y:S01]  /*6070*/  FFMA R14, R39, R47, R14 ;  /* 0x0000002f270e7223 */ /* 0x000fe2000000000e */
[C---:B------:R-:W-:Y:S01]  /*6080*/  FMUL R15, R38.reuse, R15 ;  /* 0x0000000f260f7220 */ /* 0x040fe20000400000 */
[--C-:B------:R-:W-:Y:S01]  /*6090*/  HADD2.F32 R51, -RZ, R52.reuse.H0_H0 ;  /* 0x20000034ff337230 */ /* 0x100fe20000004100 */
[----:B------:R-:W-:Y:S01]  /*60a0*/  F2FP.SATFINITE.E4M3.F32.PACK_AB_MERGE_C R10, R11, R10, RZ ;  /* 0x0000000a0b0a723e */ /* 0x000fe200048070ff */
[----:B------:R-:W-:Y:S02]  /*60b0*/  HADD2.F32 R52, -RZ, R52.H1_H1 ;  /* 0x30000034ff347230 */ /* 0x000fe40000004100 */
[C---:B------:R-:W-:Y:S01]  /*60c0*/  FFMA R15, R39.reuse, R48, R15 ;  /* 0x00000030270f7223 */ /* 0x040fe2000000000f */
[C---:B------:R-:W-:Y:S01]  /*60d0*/  FFMA R16, R39.reuse, R49, R16 ;  /* 0x0000003127107223 */ /* 0x040fe20000000010 */
[C---:B------:R-:W-:Y:S01]  /*60e0*/  FFMA R17, R39.reuse, R50, R17 ;  /* 0x0000003227117223 */ /* 0x040fe20000000011 */
[C---:B------:R-:W-:Y:S01]  /*60f0*/  FMUL R18, R38.reuse, R18 ;  /* 0x0000001226127220 */ /* 0x040fe20000400000 */
[C---:B------:R-:W-:Y:S01]  /*6100*/  FMUL R19, R38.reuse, R19 ;  /* 0x0000001326137220 */ /* 0x040fe20000400000 */
[--C-:B------:R-:W-:Y:S02]  /*6110*/  HADD2.F32 R55, -RZ, R56.reuse.H0_H0 ;  /* 0x20000038ff377230 */ /* 0x100fe40000004100 */
[C---:B------:R-:W-:Y:S01]  /*6120*/  FMUL R3, R38.reuse, R22 ;  /* 0x0000001626037220 */ /* 0x040fe20000400000 */
[C---:B------:R-:W-:Y:S01]  /*6130*/  FFMA R18, R39.reuse, R51, R18 ;  /* 0x0000003327127223 */ /* 0x040fe20000000012 */
[----:B------:R-:W-:Y:S02]  /*6140*/  HADD2.F32 R56, -RZ, R56.H1_H1 ;  /* 0x30000038ff387230 */ /* 0x000fe40000004100 */
[C---:B------:R-:W-:Y:S01]  /*6150*/  FFMA R19, R39.reuse, R52, R19 ;  /* 0x0000003427137223 */ /* 0x040fe20000000013 */
[C---:B------:R-:W-:Y:S01]  /*6160*/  FMUL R6, R38.reuse, R23 ;  /* 0x0000001726067220 */ /* 0x040fe20000400000 */
[C---:B------:R-:W-:Y:S01]  /*6170*/  FFMA R0, R39.reuse, R53, R0 ;  /* 0x0000003527007223 */ /* 0x040fe20000000000 */
[C---:B------:R-:W-:Y:S01]  /*6180*/  FFMA R2, R39.reuse, R54, R2 ;  /* 0x0000003627027223 */ /* 0x040fe20000000002 */
[--C-:B------:R-:W-:Y:S02]  /*6190*/  HADD2.F32 R59, -RZ, R60.reuse.H0_H0 ;  /* 0x2000003cff3b7230 */ /* 0x100fe40000004100 */
[C---:B------:R-:W-:Y:S01]  /*61a0*/  FFMA R3, R39.reuse, R55, R3 ;  /* 0x0000003727037223 */ /* 0x040fe20000000003 */
[----:B------:R-:W-:Y:S02]  /*61b0*/  HADD2.F32 R60, -RZ, R60.H1_H1 ;  /* 0x3000003cff3c7230 */ /* 0x000fe40000004100 */
[C---:B------:R-:W-:Y:S01]  /*61c0*/  FMUL R21, R38.reuse, R26 ;  /* 0x0000001a26157220 */ /* 0x040fe20000400000 */
[C---:B------:R-:W-:Y:S01]  /*61d0*/  FMUL R22, R38.reuse, R27 ;  /* 0x0000001b26167220 */ /* 0x040fe20000400000 */
[C---:B------:R-:W-:Y:S01]  /*61e0*/  FFMA R6, R39.reuse, R56, R6 ;  /* 0x0000003827067223 */ /* 0x040fe20000000006 */
[C---:B------:R-:W-:Y:S01]  /*61f0*/  FFMA R7, R39.reuse, R57, R7 ;  /* 0x0000003927077223 */ /* 0x040fe20000000007 */
[C---:B------:R-:W-:Y:S01]  /*6200*/  FMUL R23, R38.reuse, R28 ;  /* 0x0000001c26177220 */ /* 0x040fe20000400000 */
[C---:B------:R-:W-:Y:S01]  /*6210*/  FFMA R20, R39.reuse, R58, R20 ;  /* 0x0000003a27147223 */ /* 0x040fe20000000014 */
[--C-:B------:R-:W-:Y:S02]  /*6220*/  HADD2.F32 R63, -RZ, R64.reuse.H0_H0 ;  /* 0x20000040ff3f7230 */ /* 0x100fe40000004100 */
[C---:B------:R-:W-:Y:S01]  /*6230*/  FFMA R21, R39.reuse, R59, R21 ;  /* 0x0000003b27157223 */ /* 0x040fe20000000015 */
[----:B------:R-:W-:Y:S02]  /*6240*/  HADD2.F32 R64, -RZ, R64.H1_H1 ;  /* 0x30000040ff407230 */ /* 0x000fe40000004100 */
[C---:B------:R-:W-:Y:S01]  /*6250*/  FFMA R22, R39.reuse, R60, R22 ;  /* 0x0000003c27167223 */ /* 0x040fe20000000016 */
[C---:B------:R-:W-:Y:S01]  /*6260*/  FMUL R26, R38.reuse, R31 ;  /* 0x0000001f261a7220 */ /* 0x040fe20000400000 */
[C---:B------:R-:W-:Y:S01]  /*6270*/  FMUL R27, R38.reuse, R32 ;  /* 0x00000020261b7220 */ /* 0x040fe20000400000 */
[C---:B------:R-:W-:Y:S01]  /*6280*/  FFMA R23, R39.reuse, R61, R23 ;  /* 0x0000003d27177223 */ /* 0x040fe20000000017 */
[----:B------:R-:W-:Y:S01]  /*6290*/  FMUL R28, R38, R33 ;  /* 0x00000021261c7220 */ /* 0x000fe20000400000 */
[C---:B------:R-:W-:Y:S01]  /*62a0*/  FFMA R24, R39.reuse, R62, R24 ;  /* 0x0000003e27187223 */ /* 0x040fe20000000018 */
[--C-:B------:R-:W-:Y:S02]  /*62b0*/  HADD2.F32 R66, -RZ, R67.reuse.H0_H0 ;  /* 0x20000043ff427230 */ /* 0x100fe40000004100 */
[C---:B------:R-:W-:Y:S01]  /*62c0*/  FFMA R25, R39.reuse, R63, R25 ;  /* 0x0000003f27197223 */ /* 0x040fe20000000019 */
[----:B------:R-:W-:Y:S02]  /*62d0*/  HADD2.F32 R67, -RZ, R67.H1_H1 ;  /* 0x30000043ff437230 */ /* 0x000fe40000004100 */
[----:B------:R-:W-:Y:S01]  /*62e0*/  FFMA R26, R39, R64, R26 ;  /* 0x00000040271a7223 */ /* 0x000fe2000000001a */
[----:B------:R-:W-:Y:S01]  /*62f0*/  F2FP.SATFINITE.E4M3.F32.PACK_AB_MERGE_C R14, R15, R14, RZ ;  /* 0x0000000e0f0e723e */ /* 0x000fe200048070ff */
[----:B------:R-:W-:Y:S01]  /*6300*/  FFMA R27, R39, R40, R27 ;  /* 0x00000028271b7223 */ /* 0x000fe2000000001b */
[----:B------:R-:W-:Y:S01]  /*6310*/  F2FP.SATFINITE.E4M3.F32.PACK_AB_MERGE_C R18, R19, R18, RZ ;  /* 0x000000121312723e */ /* 0x000fe200048070ff */
[C---:B------:R-:W-:Y:S01]  /*6320*/  FFMA R28, R39.reuse, R65, R28 ;  /* 0x00000041271c7223 */ /* 0x040fe2000000001c */
[C---:B------:R-:W-:Y:S01]  /*6330*/  FFMA R29, R39.reuse, R66, R29 ;  /* 0x00000042271d7223 */ /* 0x040fe2000000001d */
[----:B------:R-:W-:Y:S01]  /*6340*/  FFMA R30, R39, R67, R30 ;  /* 0x00000043271e7223 */ /* 0x000fe2000000001e */
[----:B------:R-:W-:Y:S02]  /*6350*/  F2FP.SATFINITE.E4M3.F32.PACK_AB_MERGE_C R32, R5, R4, R86 ;  /* 0x000000040520723e */ /* 0x000fe40004807056 */
[----:B------:R-:W-:Y:S02]  /*6360*/  F2FP.SATFINITE.E4M3.F32.PACK_AB_MERGE_C R33, R9, R8, R10 ;  /* 0x000000080921723e */ /* 0x000fe4000480700a */
[----:B------:R-:W-:Y:S02]  /*6370*/  F2FP.SATFINITE.E4M3.F32.PACK_AB_MERGE_C R34, R13, R12, R14 ;  /* 0x0000000c0d22723e */ /* 0x000fe4000480700e */
[----:B------:R-:W-:Y:S02]  /*6380*/  F2FP.SATFINITE.E4M3.F32.PACK_AB_MERGE_C R35, R17, R16, R18 ;  /* 0x000000101123723e */ /* 0x000fe40004807012 */
[----:B------:R-:W-:Y:S02]  /*6390*/  F2FP.SATFINITE.E4M3.F32.PACK_AB_MERGE_C R3, R6, R3, RZ ;  /* 0x000000030603723e */ /* 0x000fe400048070ff */
[----:B------:R-:W-:Y:S01]  /*63a0*/  F2FP.SATFINITE.E4M3.F32.PACK_AB_MERGE_C R5, R22, R21, RZ ;  /* 0x000000151605723e */ /* 0x000fe200048070ff */
[----:B------:R1:W-:Y:S01]  /*63b0*/  STS.128 [R78+UR44+0x1200], R32 ;  /* 0x001200204e007988 */ /* 0x0003e20008000c2c */
[----:B------:R-:W-:Y:S02]  /*63c0*/  F2FP.SATFINITE.E4M3.F32.PACK_AB_MERGE_C R6, R26, R25, RZ ;  /* 0x000000191a06723e */ /* 0x000fe400048070ff */
[----:B------:R-:W-:Y:S02]  /*63d0*/  F2FP.SATFINITE.E4M3.F32.PACK_AB_MERGE_C R29, R30, R29, RZ ;  /* 0x0000001d1e1d723e */ /* 0x000fe400048070ff */
[----:B------:R-:W-:Y:S02]  /*63e0*/  F2FP.SATFINITE.E4M3.F32.PACK_AB_MERGE_C R5, R20, R7, R5 ;  /* 0x000000071405723e */ /* 0x000fe40004807005 */
[----:B------:R-:W-:Y:S02]  /*63f0*/  F2FP.SATFINITE.E4M3.F32.PACK_AB_MERGE_C R4, R2, R0, R3 ;  /* 0x000000000204723e */ /* 0x000fe40004807003 */
[----:B------:R-:W-:Y:S02]  /*6400*/  F2FP.SATFINITE.E4M3.F32.PACK_AB_MERGE_C R6, R24, R23, R6 ;  /* 0x000000171806723e */ /* 0x000fe40004807006 */
[----:B------:R-:W-:Y:S05]  /*6410*/  F2FP.SATFINITE.E4M3.F32.PACK_AB_MERGE_C R7, R28, R27, R29 ;  /* 0x0000001b1c07723e */ /* 0x000fea000480701d */
[----:B------:R1:W-:Y:S01]  /*6420*/  STS.128 [R77+0x1010], R4 ;  /* 0x001010044d007388 */ /* 0x0003e20000000c00 */
[----:B------:R-:W-:Y:S01]  /*6430*/  @!PT LDS RZ, [RZ] ;  /* 0x00000000fffff984 */ /* 0x000fe20000000800 */
[----:B------:R-:W-:Y:S01]  /*6440*/  @!PT LDS RZ, [RZ] ;  /* 0x00000000fffff984 */ /* 0x000fe20000000800 */
[----:B------:R-:W-:Y:S01]  /*6450*/  @!PT LDS RZ, [RZ] ;  /* 0x00000000fffff984 */ /* 0x000fe20000000800 */
[----:B------:R-:W-:Y:S01]  /*6460*/  @!PT LDS RZ, [RZ] ;  /* 0x00000000fffff984 */ /* 0x000fe20000000800 */
[----:B------:R3:W-:Y:S07]  /*6470*/  MEMBAR.ALL.CTA ;  /* 0x0000000000007992 */ /* 0x0007ee0000008000 */
[----:B---3--:R-:W3:Y:S02]  /*6480*/  FENCE.VIEW.ASYNC.S ;  /* 0x00000000000073c6 */ /* 0x008ee40000000000 */
[----:B---3--:R-:W-:Y:S06]  /*6490*/  BAR.SYNC.DEFER_BLOCKING 0x1, 0x80 ;  /* 0x0042000000007b1d */ /* 0x008fec0000010000 */
[----:B------:R-:W-:Y:S05]  /*64a0*/  @P0 BRA `(.L_x_100) ;  /* 0x0000000000300947 */ /* 0x000fea0003800000 */
[----:B------:R-:W-:Y:S02]  /*64b0*/  UIADD3 UR4, UPT, UPT, UR44, 0x1200, URZ ;  /* 0x000012002c047890 */ /* 0x000fe4000fffe0ff */
[----:B------:R-:W-:Y:S02]  /*64c0*/  USHF.L.U32 UR9, UR45, 0x6, URZ ;  /* 0x000000062d097899 */ /* 0x000fe400080006ff */
[----:B------:R-:W-:Y:S02]  /*64d0*/  USHF.L.U32 UR10, UR46, 0x6, URZ ;  /* 0x000000062e0a7899 */ /* 0x000fe400080006ff */
[----:B------:R-:W-:Y:S01]  /*64e0*/  MOV R85, UR4 ;  /* 0x0000000400557c02 */ /* 0x000fe20008000f00 */
[----:B------:R-:W-:Y:S01]  /*64f0*/  UIADD3 UR4, UP0, UPT, UR62, 0x680, URZ ;  /* 0x000006803e047890 */ /* 0x000fe2000ff1e0ff */
[----:B------:R-:W-:Y:S02]  /*6500*/  UMOV UR11, UR36 ;  /* 0x00000024000b7c82 */ /* 0x000fe40008000000 */
[----:B------:R-:W-:Y:S01]  /*6510*/  R2UR UR8, R85 ;  /* 0x00000000550872ca */ /* 0x000fe200000e0000 */
[----:B------:R-:W-:Y:S11]  /*6520*/  UIADD3.X UR5, UPT, UPT, URZ, UR63, URZ, UP0, !UPT ;  /* 0x0000003fff057290 */ /* 0x000ff600087fe4ff */
[----:B------:R-:W-:Y:S01]  /*6530*/  @!UPT UIADD3 URZ, UPT, UPT, URZ, URZ, URZ ;  /* 0x000000fffffff290 */ /* 0x000fe2000fffe0ff */
[----:B------:R3:W-:Y:S01]  /*6540*/  UTMASTG.3D [UR8], [UR4] ;  /* 0x00000008040073b5 */ /* 0x0007e20008010000 */
[----:B------:R0:W-:Y:S01]  /*6550*/  UTMACMDFLUSH ;  /* 0x00000000000079b7 */ /* 0x0001e20000000000 */
[----:B---3--:R-:W-:Y:S04]  /*6560*/  DEPBAR.LE SB0, 0x0 ;  /* 0x000080000000791a */ /* 0x008fe80000000000 */
.L_x_100:
[----:B------:R-:W-:Y:S05]  /*6570*/  BSYNC.RECONVERGENT B0 ;  /* 0x0000000000007941 */ /* 0x000fea0003800200 */
.L_x_99:
[----:B------:R-:W-:Y:S01]  /*6580*/  BAR.SYNC.DEFER_BLOCKING 0x1, 0x80 ;  /* 0x0042000000007b1d */ /* 0x000fe20000010000 */
[----:B------:R-:W-:Y:S01]  /*6590*/  ISETP.NE.AND P0, PT, R81, 0x2, PT ;  /* 0x000000025100780c */ /* 0x000fe20003f05270 */
[----:B------:R-:W-:Y:S01]  /*65a0*/  UISETP.NE.AND UP0, UPT, UR47, URZ, UPT ;  /* 0x000000ff2f00728c */ /* 0x000fe2000bf05270 */
[----:B------:R-:W-:Y:S01]  /*65b0*/  ISETP.NE.AND P1, PT, R36, 0x4, PT ;  /* 0x000000042400780c */ /* 0x000fe20003f25270 */
[----:B------:R-:W-:Y:S01]  /*65c0*/  UIADD3 UR45, UPT, UPT, UR37, UR57, URZ ;  /* 0x00000039252d7290 */ /* 0x000fe2000fffe0ff */
[----:B------:R-:W-:Y:S01]  /*65d0*/  SEL R2, RZ, 0x1, P0 ;  /* 0x00000001ff027807 */ /* 0x000fe20000000000 */
[----:B------:R-:W-:Y:S01]  /*65e0*/  UIADD3 UR46, UPT, UPT, UR38, UR60, URZ ;  /* 0x0000003c262e7290 */ /* 0x000fe2000fffe0ff */
[----:B------:R-:W-:Y:S02]  /*65f0*/  SEL R0, RZ, 0x1, P1 ;  /* 0x00000001ff007807 */ /* 0x000fe40000800000 */
[----:B------:R-:W-:Y:S02]  /*6600*/  LOP3.LUT R83, R83, R2, RZ, 0x3c, !PT ;  /* 0x0000000253537212 */ /* 0x000fe400078e3cff */
[----:B------:R-:W-:Y:S02]  /*6610*/  LOP3.LUT R84, R84, R0, RZ, 0x3c, !PT ;  /* 0x0000000054547212 */ /* 0x000fe400078e3cff */
[----:B------:R-:W-:Y:S02]  /*6620*/  SEL R81, R81, RZ, P0 ;  /* 0x000000ff51517207 */ /* 0x000fe40000000000 */
[----:B------:R-:W-:Y:S01]  /*6630*/  SEL R36, R36, RZ, P1 ;  /* 0x000000ff24247207 */ /* 0x000fe20000800000 */
[----:B------:R-:W-:Y:S01]  /*6640*/  UMOV UR36, UR51 ;  /* 0x0000003300247c82 */ /* 0x000fe20008000000 */
[----:B------:R-:W-:Y:S05]  /*6650*/  BRA.U UP0, `(.L_x_101) ;  /* 0xffffffe5002c7547 */ /* 0x000fea000b83ffff */
[----:B------:R-:W-:Y:S05]  /*6660*/  EXIT ;  /* 0x000000000000794d */ /* 0x000fea0003800000 */
.L_x_24:
[----:B--2---:R2:W3:Y:S02]  /*6670*/  SYNCS.PHASECHK.TRANS64.TRYWAIT P0, [R0+URZ+0xd0], R2 ;  /* 0x0000d002000075a7 */ /* 0x0044e400080011ff */
[----:B---3--:R-:W-:Y:S05]  /*6680*/  @!P0 NANOSLEEP.SYNCS 0x989680 ;  /* 0x009896800000895d */ /* 0x008fea0003900000 */
[----:B------:R-:W3:Y:S02]  /*6690*/  @!P0 SYNCS.PHASECHK.TRANS64 P0, [R0+URZ+0xd0], R2 ;  /* 0x0000d002000085a7 */ /* 0x000ee400080010ff */
[----:B---3--:R-:W-:Y:S05]  /*66a0*/  @!P0 BRA `(.L_x_24) ;  /* 0xfffffffc00f08947 */ /* 0x008fea000383ffff */
[----:B------:R-:W-:Y:S05]  /*66b0*/  BRA `(.L_x_102) ;  /* 0xffffffb000587947 */ /* 0x000fea000383ffff */
.L_x_27:
[----:B-1----:R-:W-:-:S07]  /*66c0*/  MOV R0, UR33 ;  /* 0x0000002100007c02 */ /* 0x002fce0008000f00 */
.L_x_103:
[----:B-1----:R1:W2:Y:S02]  /*66d0*/  SYNCS.PHASECHK.TRANS64.TRYWAIT P0, [R0+URZ+0x20], R3 ;  /* 0x00002003000075a7 */ /* 0x0022a400080011ff */
[----:B--2---:R-:W-:Y:S05]  /*66e0*/  @!P0 NANOSLEEP.SYNCS 0x989680 ;  /* 0x009896800000895d */ /* 0x004fea0003900000 */
[----:B------:R-:W2:Y:S02]  /*66f0*/  @!P0 SYNCS.PHASECHK.TRANS64 P0, [R0+URZ+0x20], R3 ;  /* 0x00002003000085a7 */ /* 0x000ea400080010ff */
[----:B--2---:R-:W-:Y:S05]  /*6700*/  @!P0 BRA `(.L_x_103) ;  /* 0xfffffffc00f08947 */ /* 0x004fea000383ffff */
[----:B------:R-:W-:Y:S05]  /*6710*/  BRA `(.L_x_26) ;  /* 0xffffffb000a07947 */ /* 0x000fea000383ffff */
.L_x_34:
[----:B-1----:R-:W-:-:S07]  /*6720*/  MOV R0, UR17 ;  /* 0x0000001100007c02 */ /* 0x002fce0008000f00 */
.L_x_104:
[----:B-1----:R1:W2:Y:S02]  /*6730*/  SYNCS.PHASECHK.TRANS64.TRYWAIT P0, [R0+URZ+0x20], R3 ;  /* 0x00002003000075a7 */ /* 0x0022a400080011ff */
[----:B--2---:R-:W-:Y:S05]  /*6740*/  @!P0 NANOSLEEP.SYNCS 0x989680 ;  /* 0x009896800000895d */ /* 0x004fea0003900000 */
[----:B------:R-:W2:Y:S02]  /*6750*/  @!P0 SYNCS.PHASECHK.TRANS64 P0, [R0+URZ+0x20], R3 ;  /* 0x00002003000085a7 */ /* 0x000ea400080010ff */
[----:B--2---:R-:W-:Y:S05]  /*6760*/  @!P0 BRA `(.L_x_104) ;  /* 0xfffffffc00f08947 */ /* 0x004fea000383ffff */
[----:B------:R-:W-:Y:S05]  /*6770*/  BRA `(.L_x_33) ;  /* 0xffffffb4005c7947 */ /* 0x000fea000383ffff */
.L_x_39:
[----:B-1----:R1:W2:Y:S02]  /*6780*/  SYNCS.PHASECHK.TRANS64.TRYWAIT P0, [R3+URZ+0x60], R0 ;  /* 0x00006000030075a7 */ /* 0x0022a400080011ff */
[----:B--2---:R-:W-:Y:S05]  /*6790*/  @!P0 NANOSLEEP.SYNCS 0x989680 ;  /* 0x009896800000895d */ /* 0x004fea0003900000 */
[----:B------:R-:W2:Y:S02]  /*67a0*/  @!P0 SYNCS.PHASECHK.TRANS64 P0, [R3+URZ+0x60], R0 ;  /* 0x00006000030085a7 */ /* 0x000ea400080010ff */
[----:B--2---:R-:W-:Y:S05]  /*67b0*/  @!P0 BRA `(.L_x_39) ;  /* 0xfffffffc00f08947 */ /* 0x004fea000383ffff */
[----:B------:R-:W-:Y:S05]  /*67c0*/  BRA `(.L_x_105) ;  /* 0xffffffb800007947 */ /* 0x000fea000383ffff */
.L_x_43:
[----:B------:R-:W-:-:S07]  /*67d0*/  MOV R0, UR4 ;  /* 0x0000000400007c02 */ /* 0x000fce0008000f00 */
.L_x_106:
[----:B-1----:R1:W2:Y:S02]  /*67e0*/  SYNCS.PHASECHK.TRANS64.TRYWAIT P0, [R0+URZ], R2 ;  /* 0x00000002000075a7 */ /* 0x0022a400080011ff */
[----:B--2---:R-:W-:Y:S05]  /*67f0*/  @!P0 NANOSLEEP.SYNCS 0x989680 ;  /* 0x009896800000895d */ /* 0x004fea0003900000 */
[----:B------:R-:W2:Y:S02]  /*6800*/  @!P0 SYNCS.PHASECHK.TRANS64 P0, [R0+URZ], R2 ;  /* 0x00000002000085a7 */ /* 0x000ea400080010ff */
[----:B--2---:R-:W-:Y:S05]  /*6810*/  @!P0 BRA `(.L_x_106) ;  /* 0xfffffffc00f08947 */ /* 0x004fea000383ffff */
[----:B------:R-:W-:Y:S05]  /*6820*/  BRA `(.L_x_107) ;  /* 0xffffffbc00a47947 */ /* 0x000fea000383ffff */
.L_x_44:
[----:B------:R-:W-:-:S07]  /*6830*/  MOV R0, UR5 ;  /* 0x0000000500007c02 */ /* 0x000fce0008000f00 */
.L_x_108:
[----:B-1----:R1:W2:Y:S02]  /*6840*/  SYNCS.PHASECHK.TRANS64.TRYWAIT P0, [R0+URZ], R3 ;  /* 0x00000003000075a7 */ /* 0x0022a400080011ff */
[----:B--2---:R-:W-:Y:S05]  /*6850*/  @!P0 NANOSLEEP.SYNCS 0x989680 ;  /* 0x009896800000895d */ /* 0x004fea0003900000 */
[----:B------:R-:W2:Y:S02]  /*6860*/  @!P0 SYNCS.PHASECHK.TRANS64 P0, [R0+URZ], R3 ;  /* 0x00000003000085a7 */ /* 0x000ea400080010ff */
[----:B--2---:R-:W-:Y:S05]  /*6870*/  @!P0 BRA `(.L_x_108) ;  /* 0xfffffffc00f08947 */ /* 0x004fea000383ffff */
[----:B------:R-:W-:Y:S05]  /*6880*/  BRA `(.L_x_109) ;  /* 0xffffffbc00b07947 */ /* 0x000fea000383ffff */
.L_x_45:
[----:B------:R-:W-:-:S07]  /*6890*/  MOV R0, UR5 ;  /* 0x0000000500007c02 */ /* 0x000fce0008000f00 */
.L_x_110:
[----:B-1----:R1:W2:Y:S02]  /*68a0*/  SYNCS.PHASECHK.TRANS64.TRYWAIT P0, [R0+URZ], R3 ;  /* 0x00000003000075a7 */ /* 0x0022a400080011ff */
[----:B--2---:R-:W-:Y:S05]  /*68b0*/  @!P0 NANOSLEEP.SYNCS 0x989680 ;  /* 0x009896800000895d */ /* 0x004fea0003900000 */
[----:B------:R-:W2:Y:S02]  /*68c0*/  @!P0 SYNCS.PHASECHK.TRANS64 P0, [R0+URZ], R3 ;  /* 0x00000003000085a7 */ /* 0x000ea400080010ff */
[----:B--2---:R-:W-:Y:S05]  /*68d0*/  @!P0 BRA `(.L_x_110) ;  /* 0xfffffffc00f08947 */ /* 0x004fea000383ffff */
[----:B------:R-:W-:Y:S05]  /*68e0*/  BRA `(.L_x_111) ;  /* 0xffffffbc00bc7947 */ /* 0x000fea000383ffff */
.L_x_48:
[----:B-1----:R1:W2:Y:S02]  /*68f0*/  SYNCS.PHASECHK.TRANS64.TRYWAIT P0, [R2+URZ+0xc0], R4 ;  /* 0x0000c004020075a7 */ /* 0x0022a400080011ff */
[----:B--2---:R-:W-:Y:S05]  /*6900*/  @!P0 NANOSLEEP.SYNCS 0x989680 ;  /* 0x009896800000895d */ /* 0x004fea0003900000 */
[----:B------:R-:W2:Y:S02]  /*6910*/  @!P0 SYNCS.PHASECHK.TRANS64 P0, [R2+URZ+0xc0], R4 ;  /* 0x0000c004020085a7 */ /* 0x000ea400080010ff */
[----:B--2---:R-:W-:Y:S05]  /*6920*/  @!P0 BRA `(.L_x_48) ;  /* 0xfffffffc00f08947 */ /* 0x004fea000383ffff */
[----:B------:R-:W-:Y:S05]  /*6930*/  BRA `(.L_x_112) ;  /* 0xffffffc000187947 */ /* 0x000fea000383ffff */
.L_x_49:
[----:B------:R-:W-:-:S07]  /*6940*/  MOV R2, UR4 ;  /* 0x0000000400027c02 */ /* 0x000fce0008000f00 */
.L_x_113:
[----:B-1----:R1:W2:Y:S02]  /*6950*/  SYNCS.PHASECHK.TRANS64.TRYWAIT P0, [R2+URZ+0x70], R5 ;  /* 0x00007005020075a7 */ /* 0x0022a400080011ff */
[----:B--2---:R-:W-:Y:S05]  /*6960*/  @!P0 NANOSLEEP.SYNCS 0x989680 ;  /* 0x009896800000895d */ /* 0x004fea0003900000 */
[----:B------:R-:W2:Y:S02]  /*6970*/  @!P0 SYNCS.PHASECHK.TRANS64 P0, [R2+URZ+0x70], R5 ;  /* 0x00007005020085a7 */ /* 0x000ea400080010ff */
[----:B--2---:R-:W-:Y:S05]  /*6980*/  @!P0 BRA `(.L_x_113) ;  /* 0xfffffffc00f08947 */ /* 0x004fea000383ffff */
[----:B------:R-:W-:Y:S05]  /*6990*/  BRA `(.L_x_114) ;  /* 0xffffffc000287947 */ /* 0x000fea000383ffff */
.L_x_50:
[----:B-1----:R1:W2:Y:S02]  /*69a0*/  SYNCS.PHASECHK.TRANS64.TRYWAIT P1, [R2+URZ+0x60], R4 ;  /* 0x00006004020075a7 */ /* 0x0022a400080211ff */
[----:B--2---:R-:W-:Y:S05]  /*69b0*/  @!P1 NANOSLEEP.SYNCS 0x989680 ;  /* 0x009896800000995d */ /* 0x004fea0003900000 */
[----:B------:R-:W2:Y:S02]  /*69c0*/  @!P1 SYNCS.PHASECHK.TRANS64 P1, [R2+URZ+0x60], R4 ;  /* 0x00006004020095a7 */ /* 0x000ea400080210ff */
[----:B--2---:R-:W-:Y:S05]  /*69d0*/  @!P1 BRA `(.L_x_50) ;  /* 0xfffffffc00f09947 */ /* 0x004fea000383ffff */
[----:B------:R-:W-:Y:S05]  /*69e0*/  BRA `(.L_x_115) ;  /* 0xffffffc000587947 */ /* 0x000fea000383ffff */
.L_x_53:
[----:B------:R-:W-:-:S07]  /*69f0*/  MOV R0, UR4 ;  /* 0x0000000400007c02 */ /* 0x000fce0008000f00 */
.L_x_116:
[----:B-1----:R1:W2:Y:S02]  /*6a00*/  SYNCS.PHASECHK.TRANS64.TRYWAIT P0, [R0+URZ+0x70], R2 ;  /* 0x00007002000075a7 */ /* 0x0022a400080011ff */
[----:B--2---:R-:W-:Y:S05]  /*6a10*/  @!P0 NANOSLEEP.SYNCS 0x989680 ;  /* 0x009896800000895d */ /* 0x004fea0003900000 */
[----:B------:R-:W2:Y:S02]  /*6a20*/  @!P0 SYNCS.PHASECHK.TRANS64 P0, [R0+URZ+0x70], R2 ;  /* 0x00007002000085a7 */ /* 0x000ea400080010ff */
[----:B--2---:R-:W-:Y:S05]  /*6a30*/  @!P0 BRA `(.L_x_116) ;  /* 0xfffffffc00f08947 */ /* 0x004fea000383ffff */
[----:B------:R-:W-:Y:S05]  /*6a40*/  BRA `(.L_x_52) ;  /* 0xffffffc000ac7947 */ /* 0x000fea000383ffff */
.L_x_60:
[----:B-1----:R1:W2:Y:S02]  /*6a50*/  SYNCS.PHASECHK.TRANS64.TRYWAIT P1, [R0+URZ+0x60], R2 ;  /* 0x00006002000075a7 */ /* 0x0022a400080211ff */
[----:B--2---:R-:W-:Y:S05]  /*6a60*/  @!P1 NANOSLEEP.SYNCS 0x989680 ;  /* 0x009896800000995d */ /* 0x004fea0003900000 */
[----:B------:R-:W2:Y:S02]  /*6a70*/  @!P1 SYNCS.PHASECHK.TRANS64 P1, [R0+URZ+0x60], R2 ;  /* 0x00006002000095a7 */ /* 0x000ea400080210ff */
[----:B--2---:R-:W-:Y:S05]  /*6a80*/  @!P1 BRA `(.L_x_60) ;  /* 0xfffffffc00f09947 */ /* 0x004fea000383ffff */
[----:B------:R-:W-:Y:S05]  /*6a90*/  BRA `(.L_x_117) ;  /* 0xffffffc800087947 */ /* 0x000fea000383ffff */
.L_x_61:
[----:B------:R-:W-:-:S07]  /*6aa0*/  MOV R2, UR19 ;  /* 0x0000001300027c02 */ /* 0x000fce0008000f00 */
.L_x_118:
[----:B-1----:R1:W2:Y:S02]  /*6ab0*/  SYNCS.PHASECHK.TRANS64.TRYWAIT P0, [R2+URZ+0xa0], R0 ;  /* 0x0000a000020075a7 */ /* 0x0022a400080011ff */
[----:B--2---:R-:W-:Y:S05]  /*6ac0*/  @!P0 NANOSLEEP.SYNCS 0x989680 ;  /* 0x009896800000895d */ /* 0x004fea0003900000 */
[----:B------:R-:W2:Y:S02]  /*6ad0*/  @!P0 SYNCS.PHASECHK.TRANS64 P0, [R2+URZ+0xa0], R0 ;  /* 0x0000a000020085a7 */ /* 0x000ea400080010ff */
[----:B--2---:R-:W-:Y:S05]  /*6ae0*/  @!P0 BRA `(.L_x_118) ;  /* 0xfffffffc00f08947 */ /* 0x004fea000383ffff */
[----:B------:R-:W-:Y:S05]  /*6af0*/  BRA `(.L_x_119) ;  /* 0xffffffc8003c7947 */ /* 0x000fea000383ffff */
.L_x_64:
[----:B------:R-:W-:Y:S07]  /*6b00*/  MOV R0, UR6 ;  /* 0x0000000600007c02 */ /* 0x000fee0008000f00 */
.L_x_120:
[----:B-1----:R1:W2:Y:S02]  /*6b10*/  SYNCS.PHASECHK.TRANS64.TRYWAIT P0, [R0+URZ], R2 ;  /* 0x00000002000075a7 */ /* 0x0022a400080011ff */
[----:B--2---:R-:W-:Y:S05]  /*6b20*/  @!P0 NANOSLEEP.SYNCS 0x989680 ;  /* 0x009896800000895d */ /* 0x004fea0003900000 */
[----:B------:R-:W2:Y:S02]  /*6b30*/  @!P0 SYNCS.PHASECHK.TRANS64 P0, [R0+URZ], R2 ;  /* 0x00000002000085a7 */ /* 0x000ea400080010ff */
[----:B--2---:R-:W-:Y:S05]  /*6b40*/  @!P0 BRA `(.L_x_120) ;  /* 0xfffffffc00f08947 */ /* 0x004fea000383ffff */
[----:B------:R-:W-:Y:S05]  /*6b50*/  BRA `(.L_x_63) ;  /* 0xffffffc800747947 */ /* 0x000fea000383ffff */
.L_x_67:
[----:B------:R-:W-:-:S07]  /*6b60*/  MOV R0, UR4 ;  /* 0x0000000400007c02 */ /* 0x000fce0008000f00 */
.L_x_121:
[----:B--2---:R2:W4:Y:S02]  /*6b70*/  SYNCS.PHASECHK.TRANS64.TRYWAIT P0, [R0+URZ], R2 ;  /* 0x00000002000075a7 */ /* 0x00452400080011ff */
[----:B----4-:R-:W-:Y:S05]  /*6b80*/  @!P0 NANOSLEEP.SYNCS 0x989680 ;  /* 0x009896800000895d */ /* 0x010fea0003900000 */
[----:B------:R-:W4:Y:S02]  /*6b90*/  @!P0 SYNCS.PHASECHK.TRANS64 P0, [R0+URZ], R2 ;  /* 0x00000002000085a7 */ /* 0x000f2400080010ff */
[----:B----4-:R-:W-:Y:S05]  /*6ba0*/  @!P0 BRA `(.L_x_121) ;  /* 0xfffffffc00f08947 */ /* 0x010fea000383ffff */
[----:B------:R-:W-:Y:S05]  /*6bb0*/  BRA `(.L_x_122) ;  /* 0xffffffcc00147947 */ /* 0x000fea000383ffff */
.L_x_68:
[----:B------:R-:W-:-:S07]  /*6bc0*/  MOV R0, UR5 ;  /* 0x0000000500007c02 */ /* 0x000fce0008000f00 */
.L_x_123:
[----:B-1----:R1:W2:Y:S02]  /*6bd0*/  SYNCS.PHASECHK.TRANS64.TRYWAIT P0, [R0+URZ], R3 ;  /* 0x00000003000075a7 */ /* 0x0022a400080011ff */
[----:B--2---:R-:W-:Y:S05]  /*6be0*/  @!P0 NANOSLEEP.SYNCS 0x989680 ;  /* 0x009896800000895d */ /* 0x004fea0003900000 */
[----:B------:R-:W2:Y:S02]  /*6bf0*/  @!P0 SYNCS.PHASECHK.TRANS64 P0, [R0+URZ], R3 ;  /* 0x00000003000085a7 */ /* 0x000ea400080010ff */
[----:B--2---:R-:W-:Y:S05]  /*6c00*/  @!P0 BRA `(.L_x_123) ;  /* 0xfffffffc00f08947 */ /* 0x004fea000383ffff */
[----:B------:R-:W-:Y:S05]  /*6c10*/  BRA `(.L_x_124) ;  /* 0xffffffcc00207947 */ /* 0x000fea000383ffff */
.L_x_69:
[----:B------:R-:W-:-:S07]  /*6c20*/  MOV R0, UR5 ;  /* 0x0000000500007c02 */ /* 0x000fce0008000f00 */
.L_x_125:
[----:B-1----:R1:W2:Y:S02]  /*6c30*/  SYNCS.PHASECHK.TRANS64.TRYWAIT P0, [R0+URZ], R3 ;  /* 0x00000003000075a7 */ /* 0x0022a400080011ff */
[----:B--2---:R-:W-:Y:S05]  /*6c40*/  @!P0 NANOSLEEP.SYNCS 0x989680 ;  /* 0x009896800000895d */ /* 0x004fea0003900000 */
[----:B------:R-:W2:Y:S02]  /*6c50*/  @!P0 SYNCS.PHASECHK.TRANS64 P0, [R0+URZ], R3 ;  /* 0x00000003000085a7 */ /* 0x000ea400080010ff */
[----:B--2---:R-:W-:Y:S05]  /*6c60*/  @!P0 BRA `(.L_x_125) ;  /* 0xfffffffc00f08947 */ /* 0x004fea000383ffff */
[----:B------:R-:W-:Y:S05]  /*6c70*/  BRA `(.L_x_126) ;  /* 0xffffffcc002c7947 */ /* 0x000fea000383ffff */
.L_x_70:
[----:B-1----:R-:W-:-:S07]  /*6c80*/  MOV R0, UR4 ;  /* 0x0000000400007c02 */ /* 0x002fce0008000f00 */
.L_x_127:
[----:B-1----:R1:W2:Y:S02]  /*6c90*/  SYNCS.PHASECHK.TRANS64.TRYWAIT P0, [R0+URZ], R2 ;  /* 0x00000002000075a7 */ /* 0x0022a400080011ff */
[----:B--2---:R-:W-:Y:S05]  /*6ca0*/  @!P0 NANOSLEEP.SYNCS 0x989680 ;  /* 0x009896800000895d */ /* 0x004fea0003900000 */
[----:B------:R-:W2:Y:S02]  /*6cb0*/  @!P0 SYNCS.PHASECHK.TRANS64 P0, [R0+URZ], R2 ;  /* 0x00000002000085a7 */ /* 0x000ea400080010ff */
[----:B--2---:R-:W-:Y:S05]  /*6cc0*/  @!P0 BRA `(.L_x_127) ;  /* 0xfffffffc00f08947 */ /* 0x004fea000383ffff */
[----:B------:R-:W-:Y:S05]  /*6cd0*/  BRA `(.L_x_128) ;  /* 0xffffffcc00387947 */ /* 0x000fea000383ffff */
.L_x_75:
[----:B--2---:R2:W3:Y:S02]  /*6ce0*/  SYNCS.PHASECHK.TRANS64.TRYWAIT P0, [R12+URZ+0x60], R0 ;  /* 0x000060000c0075a7 */ /* 0x0044e400080011ff */
[----:B---3--:R-:W-:Y:S05]  /*6cf0*/  @!P0 NANOSLEEP.SYNCS 0x989680 ;  /* 0x009896800000895d */ /* 0x008fea0003900000 */
[----:B------:R-:W3:Y:S02]  /*6d00*/  @!P0 SYNCS.PHASECHK.TRANS64 P0, [R12+URZ+0x60], R0 ;  /* 0x000060000c0085a7 */ /* 0x000ee400080010ff */
[----:B---3--:R-:W-:Y:S05]  /*6d10*/  @!P0 BRA `(.L_x_75) ;  /* 0xfffffffc00f08947 */ /* 0x008fea000383ffff */
[----:B------:R-:W-:Y:S05]  /*6d20*/  BRA `(.L_x_129) ;  /* 0xffffffd0004c7947 */ /* 0x000fea000383ffff */
.L_x_78:
[----:B-1----:R-:W-:Y:S07]  /*6d30*/  MOV R0, UR17 ;  /* 0x0000001100007c02 */ /* 0x002fee0008000f00 */
.L_x_130:
[----:B-1----:R1:W2:Y:S02]  /*6d40*/  SYNCS.PHASECHK.TRANS64.TRYWAIT P2, [R0+URZ+0x58], R8 ;  /* 0x00005808000075a7 */ /* 0x0022a400080411ff */
[----:B--2---:R-:W-:Y:S05]  /*6d50*/  @!P2 NANOSLEEP.SYNCS 0x989680 ;  /* 0x009896800000a95d */ /* 0x004fea0003900000 */
[----:B------:R-:W2:Y:S02]  /*6d60*/  @!P2 SYNCS.PHASECHK.TRANS64 P2, [R0+URZ+0x58], R8 ;  /* 0x000058080000a5a7 */ /* 0x000ea400080410ff */
[----:B--2---:R-:W-:Y:S05]  /*6d70*/  @!P2 BRA `(.L_x_130) ;  /* 0xfffffffc00f0a947 */ /* 0x004fea000383ffff */
[----:B------:R-:W-:Y:S05]  /*6d80*/  BRA `(.L_x_77) ;  /* 0xffffffd400ac7947 */ /* 0x000fea000383ffff */
.L_x_81:
[----:B-1----:R-:W-:Y:S07]  /*6d90*/  MOV R0, UR17 ;  /* 0x0000001100007c02 */ /* 0x002fee0008000f00 */
.L_x_131:
[----:B-1----:R1:W2:Y:S02]  /*6da0*/  SYNCS.PHASECHK.TRANS64.TRYWAIT P0, [R0+URZ+0x48], R6 ;  /* 0x00004806000075a7 */ /* 0x0022a400080011ff */
[----:B--2---:R-:W-:Y:S05]  /*6db0*/  @!P0 NANOSLEEP.SYNCS 0x989680 ;  /* 0x009896800000895d */ /* 0x004fea0003900000 */
[----:B------:R-:W2:Y:S02]  /*6dc0*/  @!P0 SYNCS.PHASECHK.TRANS64 P0, [R0+URZ+0x48], R6 ;  /* 0x00004806000085a7 */ /* 0x000ea400080010ff */
[----:B--2---:R-:W-:Y:S05]  /*6dd0*/  @!P0 BRA `(.L_x_131) ;  /* 0xfffffffc00f08947 */ /* 0x004fea000383ffff */
[----:B------:R-:W-:Y:S05]  /*6de0*/  BRA `(.L_x_132) ;  /* 0xffffffd400fc7947 */ /* 0x000fea000383ffff */
.L_x_84:
[----:B---3--:R3:W1:Y:S02]  /*6df0*/  SYNCS.PHASECHK.TRANS64.TRYWAIT P0, [R3+URZ+0x60], R0 ;  /* 0x00006000030075a7 */ /* 0x00866400080011ff */
[----:B-1----:R-:W-:Y:S05]  /*6e00*/  @!P0 NANOSLEEP.SYNCS 0x989680 ;  /* 0x009896800000895d */ /* 0x002fea0003900000 */
[----:B------:R-:W1:Y:S02]  /*6e10*/  @!P0 SYNCS.PHASECHK.TRANS64 P0, [R3+URZ+0x60], R0 ;  /* 0x00006000030085a7 */ /* 0x000e6400080010ff */
[----:B-1----:R-:W-:Y:S05]  /*6e20*/  @!P0 BRA `(.L_x_84) ;  /* 0xfffffffc00f08947 */ /* 0x002fea000383ffff */
[----:B------:R-:W-:Y:S05]  /*6e30*/  BRA `(.L_x_133) ;  /* 0xffffffdc00487947 */ /* 0x000fea000383ffff */
.L_x_95:
[----:B-1----:R-:W-:Y:S04]  /*6e40*/  MOV R0, UR44 ;  /* 0x0000002c00007c02 */ /* 0x002fe80008000f00 */
[----:B------:R1:W2:Y:S03]  /*6e50*/  SYNCS.PHASECHK.TRANS64.TRYWAIT P1, [R0+URZ+0x40], R4 ;  /* 0x00004004000075a7 */ /* 0x0002a600080211ff */
[----:B--2---:R-:W-:Y:S05]  /*6e60*/  @!P1 NANOSLEEP.SYNCS 0x989680 ;  /* 0x009896800000995d */ /* 0x004fea0003900000 */
[----:B------:R-:W2:Y:S02]  /*6e70*/  @!P1 SYNCS.PHASECHK.TRANS64 P1, [R0+URZ+0x40], R4 ;  /* 0x00004004000095a7 */ /* 0x000ea400080210ff */
[----:B--2---:R-:W-:Y:S05]  /*6e80*/  @!P1 BRA `(.L_x_95) ;  /* 0xfffffffc00ec9947 */ /* 0x004fea000383ffff */
[----:B------:R-:W-:Y:S05]  /*6e90*/  BRA `(.L_x_94) ;  /* 0xffffffe800987947 */ /* 0x000fea000383ffff */
.L_x_97:
[----:B------:R1:W1:Y:S02]  /*6ea0*/  SYNCS.PHASECHK.TRANS64.TRYWAIT P1, [R22+URZ+0x80], R3 ;  /* 0x00008003160075a7 */ /* 0x00026400080211ff */
[----:B-1----:R-:W-:Y:S05]  /*6eb0*/  @!P1 NANOSLEEP.SYNCS 0x989680 ;  /* 0x009896800000995d */ /* 0x002fea0003900000 */
[----:B------:R-:W1:Y:S02]  /*6ec0*/  @!P1 SYNCS.PHASECHK.TRANS64 P1, [R22+URZ+0x80], R3 ;  /* 0x00008003160095a7 */ /* 0x000e6400080210ff */
[----:B-1----:R-:W-:Y:S05]  /*6ed0*/  @!P1 BRA `(.L_x_97) ;  /* 0xfffffffc00f09947 */ /* 0x002fea000383ffff */
[----:B------:R-:W-:Y:S05]  /*6ee0*/  BRA `(.L_x_96) ;  /* 0xffffffe800d47947 */ /* 0x000fea000383ffff */
        .weak           $__internal_0_$__cuda_sm10x_tcgen05_guardrail_trap_col_being_dealloced_not_returned_by_alloc
        .type           $__internal_0_$__cuda_sm10x_tcgen05_guardrail_trap_col_being_dealloced_not_returned_by_alloc,@function
        .size           $__internal_0_$__cuda_sm10x_tcgen05_guardrail_trap_col_being_dealloced_not_returned_by_alloc,($__internal_1_$__cuda_sm10x_tcgen05_guardrail_trap_phase_invalid_during_alloc - $__internal_0_$__cuda_sm10x_tcgen05_guardrail_trap_col_being_dealloced_not_returned_by_alloc)
$__internal_0_$__cuda_sm10x_tcgen05_guardrail_trap_col_being_dealloced_not_returned_by_alloc:
[----:B------:R-:W-:Y:S05]  /*6ef0*/  BPT.TRAP 0x1 ;  /* 0x000000040000795c */ /* 0x000fea0000300000 */
[----:B------:R-:W-:-:S04]  /*6f00*/  HFMA2 R3, -RZ, RZ, 0, 0 ;  /* 0x00000000ff037431 */ /* 0x000fc800000001ff */
[----:B------:R-:W-:Y:S05]  /*6f10*/  RET.REL.NODEC R2 `(_ZN7cutlass13device_kernelINS_4gemm6kernel13GemmUniversalIN4cute5tupleIJiiiiEEENS1_10collective13CollectiveMmaINS1_35MainloopSm100TmaUmmaWarpSpecializedILi4ELi2ELi4ENS5_IJNS4_1CILi1EEENSA_ILi2EEESB_EEEEENS5_IJNSA_ILi64EEESF_NSA_ILi32EEEEEENS_12float_e4m3_tENS5_IJlSB_lEEESI_SJ_NS4_8TiledMMAINS4_8MMA_AtomIJNS4_10MMA_TraitsINS4_19SM100_MMA_F8F6F4_SSEJSI_SI_fSF_SF_NS4_17integral_constantINS4_4UMMA5MajorELSQ_0EEESR_NSO_INSP_7ScaleInELSS_0EEEST_EEEEEENS4_6LayoutINS5_IJSB_SB_SB_EEENS5_IJNSA_ILi0EEESY_SY_EEEEENS5_IJNS4_10UnderscoreES11_S11_EEEEENS4_23SM90_TMA_LOAD_MULTICASTENS4_14ComposedLayoutINS4_7SwizzleILi1ELi4ELi3EEENS4_18smem_ptr_flag_bitsILi8EEENSW_INS5_IJNSA_ILi8EEESG_EEENS5_IJSG_SB_EEEEEEEvNS4_8identityENS4_13SM90_TMA_LOADES1E_vS1F_EENS_8epilogue10collective18CollectiveEpilogueINS1I_23Sm100TmaWarpSpecializedILi1ELi1ELi32ELb0ELb0EEEJSH_NS5_IJNSW_ISF_SB_EES1N_EEESI_SJ_SI_SJ_NS1I_6fusion15FusionCallbacksIS1M_NS1P_17LinearCombinationISI_fSI_fLNS_15FloatRoundStyleE2EEESH_S1O_JEEENS4_5SM1004TMEM4LOAD26SM100_TMEM_LOAD_16dp32b32xES1G_NS15_INS16_ILi2ELi4ELi3EEES19_NSW_INS5_IJS1A_SF_EEENS5_IJSF_SB_EEEEEEENS4_39AutoVectorizingCopyWithAssumedAlignmentILi128EEENS4_14SM90_TMA_STOREES23_S25_S25_EEEvvEEEEvNT_6ParamsE) ;  /* 0xffffff9002387950 */ /* 0x000fea0003c3ffff */
        .weak           $__internal_1_$__cuda_sm10x_tcgen05_guardrail_trap_phase_invalid_during_alloc
        .type           $__internal_1_$__cuda_sm10x_tcgen05_guardrail_trap_phase_invalid_during_alloc,@function
        .size           $__internal_1_$__cuda_sm10x_tcgen05_guardrail_trap_phase_invalid_during_alloc,($__internal_2_$__cuda_sm10x_tcgen05_guardrail_trap_unallocated_columns_being_dealloced - $__internal_1_$__cuda_sm10x_tcgen05_guardrail_trap_phase_invalid_during_alloc)
$__internal_1_$__cuda_sm10x_tcgen05_guardrail_trap_phase_invalid_during_alloc:
[----:B------:R-:W-:Y:S05]  /*6f20*/  BPT.TRAP 0x1 ;  /* 0x000000040000795c */ /* 0x000fea0000300000 */
[----:B------:R-:W-:-:S04]  /*6f30*/  MOV R5, 0x0 ;  /* 0x0000000000057802 */ /* 0x000fc80000000f00 */
[----:B------:R-:W-:Y:S05]  /*6f40*/  RET.REL.NODEC R4 `(_ZN7cutlass13device_kernelINS_4gemm6kernel13GemmUniversalIN4cute5tupleIJiiiiEEENS1_10collective13CollectiveMmaINS1_35MainloopSm100TmaUmmaWarpSpecializedILi4ELi2ELi4ENS5_IJNS4_1CILi1EEENSA_ILi2EEESB_EEEEENS5_IJNSA_ILi64EEESF_NSA_ILi32EEEEEENS_12float_e4m3_tENS5_IJlSB_lEEESI_SJ_NS4_8TiledMMAINS4_8MMA_AtomIJNS4_10MMA_TraitsINS4_19SM100_MMA_F8F6F4_SSEJSI_SI_fSF_SF_NS4_17integral_constantINS4_4UMMA5MajorELSQ_0EEESR_NSO_INSP_7ScaleInELSS_0EEEST_EEEEEENS4_6LayoutINS5_IJSB_SB_SB_EEENS5_IJNSA_ILi0EEESY_SY_EEEEENS5_IJNS4_10UnderscoreES11_S11_EEEEENS4_23SM90_TMA_LOAD_MULTICASTENS4_14ComposedLayoutINS4_7SwizzleILi1ELi4ELi3EEENS4_18smem_ptr_flag_bitsILi8EEENSW_INS5_IJNSA_ILi8EEESG_EEENS5_IJSG_SB_EEEEEEEvNS4_8identityENS4_13SM90_TMA_LOADES1E_vS1F_EENS_8epilogue10collective18CollectiveEpilogueINS1I_23Sm100TmaWarpSpecializedILi1ELi1ELi32ELb0ELb0EEEJSH_NS5_IJNSW_ISF_SB_EES1N_EEESI_SJ_SI_SJ_NS1I_6fusion15FusionCallbacksIS1M_NS1P_17LinearCombinationISI_fSI_fLNS_15FloatRoundStyleE2EEESH_S1O_JEEENS4_5SM1004TMEM4LOAD26SM100_TMEM_LOAD_16dp32b32xES1G_NS15_INS16_ILi2ELi4ELi3EEES19_NSW_INS5_IJS1A_SF_EEENS5_IJSF_SB_EEEEEEENS4_39AutoVectorizingCopyWithAssumedAlignmentILi128EEENS4_14SM90_TMA_STOREES23_S25_S25_EEEvvEEEEvNT_6ParamsE) ;  /* 0xffffff90042c7950 */ /* 0x000fea0003c3ffff */
        .weak           $__internal_2_$__cuda_sm10x_tcgen05_guardrail_trap_unallocated_columns_being_dealloced
        .type           $__internal_2_$__cuda_sm10x_tcgen05_guardrail_trap_unallocated_columns_being_dealloced,@function
        .size           $__internal_2_$__cuda_sm10x_tcgen05_guardrail_trap_unallocated_columns_being_dealloced,(.L_x_135 - $__internal_2_$__cuda_sm10x_tcgen05_guardrail_trap_unallocated_columns_being_dealloced)
$__internal_2_$__cuda_sm10x_tcgen05_guardrail_trap_unallocated_columns_being_dealloced:
[----:B------:R-:W-:Y:S05]  /*6f50*/  BPT.TRAP 0x1 ;  /* 0x000000040000795c */ /* 0x000fea0000300000 */
[----:B------:R-:W-:-:S04]  /*6f60*/  HFMA2 R3, -RZ, RZ, 0, 0 ;  /* 0x00000000ff037431 */ /* 0x000fc800000001ff */
[----:B------:R-:W-:Y:S05]  /*6f70*/  RET.REL.NODEC R2 `(_ZN7cutlass13device_kernelINS_4gemm6kernel13GemmUniversalIN4cute5tupleIJiiiiEEENS1_10collective13CollectiveMmaINS1_35MainloopSm100TmaUmmaWarpSpecializedILi4ELi2ELi4ENS5_IJNS4_1CILi1EEENSA_ILi2EEESB_EEEEENS5_IJNSA_ILi64EEESF_NSA_ILi32EEEEEENS_12float_e4m3_tENS5_IJlSB_lEEESI_SJ_NS4_8TiledMMAINS4_8MMA_AtomIJNS4_10MMA_TraitsINS4_19SM100_MMA_F8F6F4_SSEJSI_SI_fSF_SF_NS4_17integral_constantINS4_4UMMA5MajorELSQ_0EEESR_NSO_INSP_7ScaleInELSS_0EEEST_EEEEEENS4_6LayoutINS5_IJSB_SB_SB_EEENS5_IJNSA_ILi0EEESY_SY_EEEEENS5_IJNS4_10UnderscoreES11_S11_EEEEENS4_23SM90_TMA_LOAD_MULTICASTENS4_14ComposedLayoutINS4_7SwizzleILi1ELi4ELi3EEENS4_18smem_ptr_flag_bitsILi8EEENSW_INS5_IJNSA_ILi8EEESG_EEENS5_IJSG_SB_EEEEEEEvNS4_8identityENS4_13SM90_TMA_LOADES1E_vS1F_EENS_8epilogue10collective18CollectiveEpilogueINS1I_23Sm100TmaWarpSpecializedILi1ELi1ELi32ELb0ELb0EEEJSH_NS5_IJNSW_ISF_SB_EES1N_EEESI_SJ_SI_SJ_NS1I_6fusion15FusionCallbacksIS1M_NS1P_17LinearCombinationISI_fSI_fLNS_15FloatRoundStyleE2EEESH_S1O_JEEENS4_5SM1004TMEM4LOAD26SM100_TMEM_LOAD_16dp32b32xES1G_NS15_INS16_ILi2ELi4ELi3EEES19_NSW_INS5_IJS1A_SF_EEENS5_IJSF_SB_EEEEEEENS4_39AutoVectorizingCopyWithAssumedAlignmentILi128EEENS4_14SM90_TMA_STOREES23_S25_S25_EEEvvEEEEvNT_6ParamsE) ;  /* 0xffffff9002207950 */ /* 0x000fea0003c3ffff */
.L_x_134:
[----:B------:R-:W-:-:S00]  /*6f80*/  BRA `(.L_x_134) ;  /* 0xfffffffc00fc7947 */ /* 0x000fc0000383ffff */
[----:B------:R-:W-:-:S00]  /*6f90*/  NOP ;  /* 0x0000000000007918 */ /* 0x000fc00000000000 */
        /* <DEDUP_REMOVED lines=14> */
.L_x_135:


//--------------------- .nv.global.init           --------------------------
	.section	.nv.global.init,"aw",@progbits
.nv.global.init:
	.type		$str$27,@object
	.size		$str$27,($str$28 - $str$27)
$str$27:
        /*0000*/ 	.byte	0x28, 0x61, 0x64, 0x64, 0x72, 0x65, 0x73, 0x73, 0x20, 0x26, 0x20, 0x6d, 0x61, 0x73, 0x6b, 0x29
        /*0010*/ 	.byte	0x20, 0x3d, 0x3d, 0x20, 0x30, 0x00
	.type		$str$28,@object
	.size		$str$28,($str$26 - $str$28)
$str$28:
        /*0016*/ 	.byte	0x2f, 0x74, 0x6d, 0x70, 0x2f, 0x63, 0x75, 0x74, 0x6c, 0x61, 0x73, 0x73, 0x5f, 0x73, 0x77, 0x65
        /*0026*/ 	.byte	0x65, 0x70, 0x5f, 0x73, 0x72, 0x63, 0x2f, 0x69, 0x6e, 0x63, 0x6c, 0x75, 0x64, 0x65, 0x2f, 0x63
        /*0036*/ 	.byte	0x75, 0x74, 0x65, 0x2f, 0x70, 0x6f, 0x69, 0x6e, 0x74, 0x65, 0x72, 0x5f, 0x66, 0x6c, 0x61, 0x67
        /*0046*/ 	.byte	0x67, 0x65, 0x64, 0x2e, 0x68, 0x70, 0x70, 0x00
	.type		$str$26,@object
	.size		$str$26,($str$25 - $str$26)
$str$26:
        /*004e*/ 	.byte	0x2f, 0x74, 0x6d, 0x70, 0x2f, 0x63, 0x75, 0x74, 0x6c, 0x61, 0x73, 0x73, 0x5f, 0x73, 0x77, 0x65
        /*005e*/ 	.byte	0x65, 0x70, 0x5f, 0x73, 0x72, 0x63, 0x2f, 0x69, 0x6e, 0x63, 0x6c, 0x75, 0x64, 0x65, 0x2f, 0x63
        /*006e*/ 	.byte	0x75, 0x74, 0x65, 0x2f, 0x61, 0x74, 0x6f, 0x6d, 0x2f, 0x63, 0x6f, 0x70, 0x79, 0x5f, 0x74, 0x72
        /*007e*/ 	.byte	0x61, 0x69, 0x74, 0x73, 0x5f, 0x73, 0x6d, 0x31, 0x30, 0x30, 0x2e, 0x68, 0x70, 0x70, 0x00
	.type		$str$25,@object
	.size		$str$25,(__unnamed_1 - $str$25)
$str$25:
        /*008d*/ 	.byte	0x28, 0x28, 0x75, 0x69, 0x6e, 0x74, 0x33, 0x32, 0x5f, 0x74, 0x28, 0x74, 0x68, 0x72, 0x65, 0x61
        /*009d*/ 	.byte	0x64, 0x49, 0x64, 0x78, 0x2e, 0x78, 0x29, 0x20, 0x2f, 0x20, 0x33, 0x32, 0x29, 0x20, 0x25, 0x20
        /*00ad*/ 	.byte	0x34, 0x29, 0x20, 0x3d, 0x3d, 0x20, 0x28, 0x28, 0x28, 0x74, 0x6d, 0x65, 0x6d, 0x5f, 0x61, 0x64
        /*00bd*/ 	.byte	0x64, 0x72, 0x20, 0x3e, 0x3e, 0x20, 0x31, 0x36, 0x29, 0x20, 0x2f, 0x20, 0x33, 0x32, 0x29, 0x20
        /*00cd*/ 	.byte	0x25, 0x20, 0x34, 0x29, 0x00
	.type		__unnamed_1,@object
	.size		__unnamed_1,(__unnamed_2 - __unnamed_1)
__unnamed_1:
        /*00d2*/ 	.byte	0x61, 0x75, 0x74, 0x6f, 0x20, 0x63, 0x75, 0x74, 0x65, 0x3a, 0x3a, 0x61, 0x73, 0x5f, 0x70, 0x6f
        /* <DEDUP_REMOVED lines=24> */
        /*0262*/ 	.byte	0x3c, 0x34, 0x30, 0x39, 0x36, 0x3e, 0x3e, 0x3e, 0x3e, 0x5d, 0x00
	.type		__unnamed_2,@object
	.size		__unnamed_2,(.L_2 - __unnamed_2)
__unnamed_2:
        /* <DEDUP_REMOVED lines=40> */
        /*04ed*/ 	.byte	0x74, 0x65, 0x3a, 0x3a, 0x43, 0x3c, 0x30, 0x3e, 0x3e, 0x3e, 0x3e, 0x5d, 0x00
.L_2:


//--------------------- .nv.shared._ZN7cutlass13device_kernelINS_4gemm6kernel13GemmUniversalIN4cute5tupleIJiiiiEEENS1_10collective13CollectiveMmaINS1_35MainloopSm100TmaUmmaWarpSpecializedILi4ELi2ELi4ENS5_IJNS4_1CILi1EEENSA_ILi2EEESB_EEEEENS5_IJNSA_ILi64EEESF_NSA_ILi32EEEEEENS_12float_e4m3_tENS5_IJlSB_lEEESI_SJ_NS4_8TiledMMAINS4_8MMA_AtomIJNS4_10MMA_TraitsINS4_19SM100_MMA_F8F6F4_SSEJSI_SI_fSF_SF_NS4_17integral_constantINS4_4UMMA5MajorELSQ_0EEESR_NSO_INSP_7ScaleInELSS_0EEEST_EEEEEENS4_6LayoutINS5_IJSB_SB_SB_EEENS5_IJNSA_ILi0EEESY_SY_EEEEENS5_IJNS4_10UnderscoreES11_S11_EEEEENS4_23SM90_TMA_LOAD_MULTICASTENS4_14ComposedLayoutINS4_7SwizzleILi1ELi4ELi3EEENS4_18smem_ptr_flag_bitsILi8EEENSW_INS5_IJNSA_ILi8EEESG_EEENS5_IJSG_SB_EEEEEEEvNS4_8identityENS4_13SM90_TMA_LOADES1E_vS1F_EENS_8epilogue10collective18CollectiveEpilogueINS1I_23Sm100TmaWarpSpecializedILi1ELi1ELi32ELb0ELb0EEEJSH_NS5_IJNSW_ISF_SB_EES1N_EEESI_SJ_SI_SJ_NS1I_6fusion15FusionCallbacksIS1M_NS1P_17LinearCombinationISI_fSI_fLNS_15FloatRoundStyleE2EEESH_S1O_JEEENS4_5SM1004TMEM4LOAD26SM100_TMEM_LOAD_16dp32b32xES1G_NS15_INS16_ILi2ELi4ELi3EEES19_NSW_INS5_IJS1A_SF_EEENS5_IJSF_SB_EEEEEEENS4_39AutoVectorizingCopyWithAssumedAlignmentILi128EEENS4_14SM90_TMA_STOREES23_S25_S25_EEEvvEEEEvNT_6ParamsE --------------------------
	.section	.nv.shared._ZN7cutlass13device_kernelINS_4gemm6kernel13GemmUniversalIN4cute5tupleIJiiiiEEENS1_10collective13CollectiveMmaINS1_35MainloopSm100TmaUmmaWarpSpecializedILi4ELi2ELi4ENS5_IJNS4_1CILi1EEENSA_ILi2EEESB_EEEEENS5_IJNSA_ILi64EEESF_NSA_ILi32EEEEEENS_12float_e4m3_tENS5_IJlSB_lEEESI_SJ_NS4_8TiledMMAINS4_8MMA_AtomIJNS4_10MMA_TraitsINS4_19SM100_MMA_F8F6F4_SSEJSI_SI_fSF_SF_NS4_17integral_constantINS4_4UMMA5MajorELSQ_0EEESR_NSO_INSP_7ScaleInELSS_0EEEST_EEEEEENS4_6LayoutINS5_IJSB_SB_SB_EEENS5_IJNSA_ILi0EEESY_SY_EEEEENS5_IJNS4_10UnderscoreES11_S11_EEEEENS4_23SM90_TMA_LOAD_MULTICASTENS4_14ComposedLayoutINS4_7SwizzleILi1ELi4ELi3EEENS4_18smem_ptr_flag_bitsILi8EEENSW_INS5_IJNSA_ILi8EEESG_EEENS5_IJSG_SB_EEEEEEEvNS4_8identityENS4_13SM90_TMA_LOADES1E_vS1F_EENS_8epilogue10collective18CollectiveEpilogueINS1I_23Sm100TmaWarpSpecializedILi1ELi1ELi32ELb0ELb0EEEJSH_NS5_IJNSW_ISF_SB_EES1N_EEESI_SJ_SI_SJ_NS1I_6fusion15FusionCallbacksIS1M_NS1P_17LinearCombinationISI_fSI_fLNS_15FloatRoundStyleE2EEESH_S1O_JEEENS4_5SM1004TMEM4LOAD26SM100_TMEM_LOAD_16dp32b32xES1G_NS15_INS16_ILi2ELi4ELi3EEES19_NSW_INS5_IJS1A_SF_EEENS5_IJSF_SB_EEEEEEENS4_39AutoVectorizingCopyWithAssumedAlignmentILi128EEENS4_14SM90_TMA_STOREES23_S25_S25_EEEvvEEEEvNT_6ParamsE,"aw",@nobits
	.sectionflags	@""
	.align	16
	.zero		1024


//--------------------- .nv.shared.reserved.0     --------------------------
	.section	.nv.shared.reserved.0,"aw",@nobits
	.weak		__nv_reservedSMEM_offset_0_alias
	.size		__nv_reservedSMEM_offset_0_alias, 0, 64
	.other		__nv_reservedSMEM_offset_0_alias,@"STO_CUDA_RESERVED_SHARED STV_DEFAULT"
__nv_reservedSMEM_offset_0_alias:
	.zero		0
.nv.shared.reserved.0:
	.zero		64
	.weak		__nv_reservedSMEM_tcgen05_partition
	.type		__nv_reservedSMEM_tcgen05_partition,@object
	.size		__nv_reservedSMEM_tcgen05_partition,(.L_0 - __nv_reservedSMEM_tcgen05_partition)
__nv_reservedSMEM_tcgen05_partition:
	.zero		32
.L_0:


//--------------------- .nv.global                --------------------------
	.section	.nv.global,"aw",@nobits
.nv.global:
	.type		_ZN39_INTERNAL_f70c784d_4_k_cu_3fec5d0e_75744cute1_E,@object
	.size		_ZN39_INTERNAL_f70c784d_4_k_cu_3fec5d0e_75744cute1_E,(_ZN39_INTERNAL_f70c784d_4_k_cu_3fec5d0e_75744cuda3std3__45__cpo6cbeginE - _ZN39_INTERNAL_f70c784d_4_k_cu_3fec5d0e_75744cute1_E)
_ZN39_INTERNAL_f70c784d_4_k_cu_3fec5d0e_75744cute1_E:
	.zero		1
	.type		_ZN39_INTERNAL_f70c784d_4_k_cu_3fec5d0e_75744cuda3std3__45__cpo6cbeginE,@object
	.size		_ZN39_INTERNAL_f70c784d_4_k_cu_3fec5d0e_75744cuda3std3__45__cpo6cbeginE,(_ZN39_INTERNAL_f70c784d_4_k_cu_3fec5d0e_75744cuda3std3__48in_placeE - _ZN39_INTERNAL_f70c784d_4_k_cu_3fec5d0e_75744cuda3std3__45__cpo6cbeginE)
_ZN39_INTERNAL_f70c784d_4_k_cu_3fec5d0e_75744cuda3std3__45__cpo6cbeginE:
	.zero		1
	.type		_ZN39_INTERNAL_f70c784d_4_k_cu_3fec5d0e_75744cuda3std3__48in_placeE,@object
	.size		_ZN39_INTERNAL_f70c784d_4_k_cu_3fec5d0e_75744cuda3std3__48in_placeE,(_ZN39_INTERNAL_f70c784d_4_k_cu_3fec5d0e_75744cuda3std6ranges3__45__cpo9iter_moveE - _ZN39_INTERNAL_f70c784d_4_k_cu_3fec5d0e_75744cuda3std3__48in_placeE)
_ZN39_INTERNAL_f70c784d_4_k_cu_3fec5d0e_75744cuda3std3__48in_placeE:
	.zero		1
	.type		_ZN39_INTERNAL_f70c784d_4_k_cu_3fec5d0e_75744cuda3std6ranges3__45__cpo9iter_moveE,@object
	.size		_ZN39_INTERNAL_f70c784d_4_k_cu_3fec5d0e_75744cuda3std6ranges3__45__cpo9iter_moveE,(_ZN39_INTERNAL_f70c784d_4_k_cu_3fec5d0e_75744cuda3std3__45__cpo5beginE - _ZN39_INTERNAL_f70c784d_4_k_cu_3fec5d0e_75744cuda3std6ranges3__45__cpo9iter_moveE)
_ZN39_INTERNAL_f70c784d_4_k_cu_3fec5d0e_75744cuda3std6ranges3__45__cpo9iter_moveE:
	.zero		1
	.type		_ZN39_INTERNAL_f70c784d_4_k_cu_3fec5d0e_75744cuda3std3__45__cpo5beginE,@object
	.size		_ZN39_INTERNAL_f70c784d_4_k_cu_3fec5d0e_75744cuda3std3__45__cpo5beginE,(_ZN39_INTERNAL_f70c784d_4_k_cu_3fec5d0e_75744cuda3std3__441_GLOBAL__N__f70c784d_4_k_cu_3fec5d0e_75746ignoreE - _ZN39_INTERNAL_f70c784d_4_k_cu_3fec5d0e_75744cuda3std3__45__cpo5beginE)
_ZN39_INTERNAL_f70c784d_4_k_cu_3fec5d0e_75744cuda3std3__45__cpo5beginE:
	.zero		1
	.type		_ZN39_INTERNAL_f70c784d_4_k_cu_3fec5d0e_75744cuda3std3__441_GLOBAL__N__f70c784d_4_k_cu_3fec5d0e_75746ignoreE,@object
	.size		_ZN39_INTERNAL_f70c784d_4_k_cu_3fec5d0e_75744cuda3std3__441_GLOBAL__N__f70c784d_4_k_cu_3fec5d0e_75746ignoreE,(_ZN39_INTERNAL_f70c784d_4_k_cu_3fec5d0e_75744cute7productE - _ZN39_INTERNAL_f70c784d_4_k_cu_3fec5d0e_75744cuda3std3__441_GLOBAL__N__f70c784d_4_k_cu_3fec5d0e_75746ignoreE)
_ZN39_INTERNAL_f70c784d_4_k_cu_3fec5d0e_75744cuda3std3__441_GLOBAL__N__f70c784d_4_k_cu_3fec5d0e_75746ignoreE:
	.zero		1
	.type		_ZN39_INTERNAL_f70c784d_4_k_cu_3fec5d0e_75744cute7productE,@object
	.size		_ZN39_INTERNAL_f70c784d_4_k_cu_3fec5d0e_75744cute7productE,(_ZN39_INTERNAL_f70c784d_4_k_cu_3fec5d0e_75744cuda3std3__45__cpo3endE - _ZN39_INTERNAL_f70c784d_4_k_cu_3fec5d0e_75744cute7productE)
_ZN39_INTERNAL_f70c784d_4_k_cu_3fec5d0e_75744cute7productE:
	.zero		1
	.type		_ZN39_INTERNAL_f70c784d_4_k_cu_3fec5d0e_75744cuda3std3__45__cpo3endE,@object
	.size		_ZN39_INTERNAL_f70c784d_4_k_cu_3fec5d0e_75744cuda3std3__45__cpo3endE,(_ZN39_INTERNAL_f70c784d_4_k_cu_3fec5d0e_75744cuda3std3__419piecewise_constructE - _ZN39_INTERNAL_f70c784d_4_k_cu_3fec5d0e_75744cuda3std3__45__cpo3endE)
_ZN39_INTERNAL_f70c784d_4_k_cu_3fec5d0e_75744cuda3std3__45__cpo3endE:
	.zero		1
	.type		_ZN39_INTERNAL_f70c784d_4_k_cu_3fec5d0e_75744cuda3std3__419piecewise_constructE,@object
	.size		_ZN39_INTERNAL_f70c784d_4_k_cu_3fec5d0e_75744cuda3std3__419piecewise_constructE,(_ZN39_INTERNAL_f70c784d_4_k_cu_3fec5d0e_75744cuda3std3__45__cpo4cendE - _ZN39_INTERNAL_f70c784d_4_k_cu_3fec5d0e_75744cuda3std3__419piecewise_constructE)
_ZN39_INTERNAL_f70c784d_4_k_cu_3fec5d0e_75744cuda3std3__419piecewise_constructE:
	.zero		1
	.type		_ZN39_INTERNAL_f70c784d_4_k_cu_3fec5d0e_75744cuda3std3__45__cpo4cendE,@object
	.size		_ZN39_INTERNAL_f70c784d_4_k_cu_3fec5d0e_75744cuda3std3__45__cpo4cendE,(_ZN39_INTERNAL_f70c784d_4_k_cu_3fec5d0e_75744cuda3std6ranges3__45__cpo4swapE - _ZN39_INTERNAL_f70c784d_4_k_cu_3fec5d0e_75744cuda3std3__45__cpo4cendE)
_ZN39_INTERNAL_f70c784d_4_k_cu_3fec5d0e_75744cuda3std3__45__cpo4cendE:
	.zero		1
	.type		_ZN39_INTERNAL_f70c784d_4_k_cu_3fec5d0e_75744cuda3std6ranges3__45__cpo4swapE,@object
	.size		_ZN39_INTERNAL_f70c784d_4_k_cu_3fec5d0e_75744cuda3std6ranges3__45__cpo4swapE,(.L_10 - _ZN39_INTERNAL_f70c784d_4_k_cu_3fec5d0e_75744cuda3std6ranges3__45__cpo4swapE)
_ZN39_INTERNAL_f70c784d_4_k_cu_3fec5d0e_75744cuda3std6ranges3__45__cpo4swapE:
	.zero		1
.L_10:


//--------------------- .nv.constant0._ZN7cutlass13device_kernelINS_4gemm6kernel13GemmUniversalIN4cute5tupleIJiiiiEEENS1_10collective13CollectiveMmaINS1_35MainloopSm100TmaUmmaWarpSpecializedILi4ELi2ELi4ENS5_IJNS4_1CILi1EEENSA_ILi2EEESB_EEEEENS5_IJNSA_ILi64EEESF_NSA_ILi32EEEEEENS_12float_e4m3_tENS5_IJlSB_lEEESI_SJ_NS4_8TiledMMAINS4_8MMA_AtomIJNS4_10MMA_TraitsINS4_19SM100_MMA_F8F6F4_SSEJSI_SI_fSF_SF_NS4_17integral_constantINS4_4UMMA5MajorELSQ_0EEESR_NSO_INSP_7ScaleInELSS_0EEEST_EEEEEENS4_6LayoutINS5_IJSB_SB_SB_EEENS5_IJNSA_ILi0EEESY_SY_EEEEENS5_IJNS4_10UnderscoreES11_S11_EEEEENS4_23SM90_TMA_LOAD_MULTICASTENS4_14ComposedLayoutINS4_7SwizzleILi1ELi4ELi3EEENS4_18smem_ptr_flag_bitsILi8EEENSW_INS5_IJNSA_ILi8EEESG_EEENS5_IJSG_SB_EEEEEEEvNS4_8identityENS4_13SM90_TMA_LOADES1E_vS1F_EENS_8epilogue10collective18CollectiveEpilogueINS1I_23Sm100TmaWarpSpecializedILi1ELi1ELi32ELb0ELb0EEEJSH_NS5_IJNSW_ISF_SB_EES1N_EEESI_SJ_SI_SJ_NS1I_6fusion15FusionCallbacksIS1M_NS1P_17LinearCombinationISI_fSI_fLNS_15FloatRoundStyleE2EEESH_S1O_JEEENS4_5SM1004TMEM4LOAD26SM100_TMEM_LOAD_16dp32b32xES1G_NS15_INS16_ILi2ELi4ELi3EEES19_NSW_INS5_IJS1A_SF_EEENS5_IJSF_SB_EEEEEEENS4_39AutoVectorizingCopyWithAssumedAlignmentILi128EEENS4_14SM90_TMA_STOREES23_S25_S25_EEEvvEEEEvNT_6ParamsE --------------------------
	.section	.nv.constant0._ZN7cutlass13device_kernelINS_4gemm6kernel13GemmUniversalIN4cute5tupleIJiiiiEEENS1_10collective13CollectiveMmaINS1_35MainloopSm100TmaUmmaWarpSpecializedILi4ELi2ELi4ENS5_IJNS4_1CILi1EEENSA_ILi2EEESB_EEEEENS5_IJNSA_ILi64EEESF_NSA_ILi32EEEEEENS_12float_e4m3_tENS5_IJlSB_lEEESI_SJ_NS4_8TiledMMAINS4_8MMA_AtomIJNS4_10MMA_TraitsINS4_19SM100_MMA_F8F6F4_SSEJSI_SI_fSF_SF_NS4_17integral_constantINS4_4UMMA5MajorELSQ_0EEESR_NSO_INSP_7ScaleInELSS_0EEEST_EEEEEENS4_6LayoutINS5_IJSB_SB_SB_EEENS5_IJNSA_ILi0EEESY_SY_EEEEENS5_IJNS4_10UnderscoreES11_S11_EEEEENS4_23SM90_TMA_LOAD_MULTICASTENS4_14ComposedLayoutINS4_7SwizzleILi1ELi4ELi3EEENS4_18smem_ptr_flag_bitsILi8EEENSW_INS5_IJNSA_ILi8EEESG_EEENS5_IJSG_SB_EEEEEEEvNS4_8identityENS4_13SM90_TMA_LOADES1E_vS1F_EENS_8epilogue10collective18CollectiveEpilogueINS1I_23Sm100TmaWarpSpecializedILi1ELi1ELi32ELb0ELb0EEEJSH_NS5_IJNSW_ISF_SB_EES1N_EEESI_SJ_SI_SJ_NS1I_6fusion15FusionCallbacksIS1M_NS1P_17LinearCombinationISI_fSI_fLNS_15FloatRoundStyleE2EEESH_S1O_JEEENS4_5SM1004TMEM4LOAD26SM100_TMEM_LOAD_16dp32b32xES1G_NS15_INS16_ILi2ELi4ELi3EEES19_NSW_INS5_IJS1A_SF_EEENS5_IJSF_SB_EEEEEEENS4_39AutoVectorizingCopyWithAssumedAlignmentILi128EEENS4_14SM90_TMA_STOREES23_S25_S25_EEEvvEEEEvNT_6ParamsE,"a",@progbits
	.sectionflags	@""
	.align	4
.nv.constant0._ZN7cutlass13device_kernelINS_4gemm6kernel13GemmUniversalIN4cute5tupleIJiiiiEEENS1_10collective13CollectiveMmaINS1_35MainloopSm100TmaUmmaWarpSpecializedILi4ELi2ELi4ENS5_IJNS4_1CILi1EEENSA_ILi2EEESB_EEEEENS5_IJNSA_ILi64EEESF_NSA_ILi32EEEEEENS_12float_e4m3_tENS5_IJlSB_lEEESI_SJ_NS4_8TiledMMAINS4_8MMA_AtomIJNS4_10MMA_TraitsINS4_19SM100_MMA_F8F6F4_SSEJSI_SI_fSF_SF_NS4_17integral_constantINS4_4UMMA5MajorELSQ_0EEESR_NSO_INSP_7ScaleInELSS_0EEEST_EEEEEENS4_6LayoutINS5_IJSB_SB_SB_EEENS5_IJNSA_ILi0EEESY_SY_EEEEENS5_IJNS4_10UnderscoreES11_S11_EEEEENS4_23SM90_TMA_LOAD_MULTICASTENS4_14ComposedLayoutINS4_7SwizzleILi1ELi4ELi3EEENS4_18smem_ptr_flag_bitsILi8EEENSW_INS5_IJNSA_ILi8EEESG_EEENS5_IJSG_SB_EEEEEEEvNS4_8identityENS4_13SM90_TMA_LOADES1E_vS1F_EENS_8epilogue10collective18CollectiveEpilogueINS1I_23Sm100TmaWarpSpecializedILi1ELi1ELi32ELb0ELb0EEEJSH_NS5_IJNSW_ISF_SB_EES1N_EEESI_SJ_SI_SJ_NS1I_6fusion15FusionCallbacksIS1M_NS1P_17LinearCombinationISI_fSI_fLNS_15FloatRoundStyleE2EEESH_S1O_JEEENS4_5SM1004TMEM4LOAD26SM100_TMEM_LOAD_16dp32b32xES1G_NS15_INS16_ILi2ELi4ELi3EEES19_NSW_INS5_IJS1A_SF_EEENS5_IJSF_SB_EEEEEEENS4_39AutoVectorizingCopyWithAssumedAlignmentILi128EEENS4_14SM90_TMA_STOREES23_S25_S25_EEEvvEEEEvNT_6ParamsE:
	.zero		2944


//--------------------- SYMBOLS --------------------------

	.type		.nv.reservedSmem.offset0,@object
	.size		.nv.reservedSmem.offset0,0x4
	.type		.nv.reservedSmem.cap,@object
	.size		.nv.reservedSmem.cap,0x4
	.type		__assertfail,@function
